	.target	sm_100a

	.elftype	@"ET_EXEC"


//--------------------- .note.nv.tkinfo           --------------------------
	.section	.note.nv.tkinfo,"",@"SHT_NOTE"
	.sectionflags	@"SHF_NOTE_NV_TKINFO"
	.tkinfo
        /*0018*/ 	.word	0x00000002
        /*0030*/ 	.string	""
        /*0030*/ 	.string	"ptxas"
        /*0030*/ 	.string	"Cuda compilation tools, release 13.0, V13.0.88"
        /*0030*/ 	.string	"Build cuda_13.0.r13.0/compiler.36424714_0"
        /*0030*/ 	.string	"-arch sm_100a -m 64 "



//--------------------- .note.nv.cuinfo           --------------------------
	.section	.note.nv.cuinfo,"",@"SHT_NOTE"
	.sectionflags	@"SHF_NOTE_NV_CUINFO"
        /*0018*/ 	.short	0x0002
        /*001a*/ 	.short	0x0064
        /*001c*/ 	.short	0x0082
	.zero		2


//--------------------- .nv.info                  --------------------------
	.section	.nv.info,"",@"SHT_CUDA_INFO"
	.align	4


	//----- nvinfo : EIATTR_REGCOUNT
	.align		4
        /*0000*/ 	.byte	0x04, 0x2f
        /*0002*/ 	.short	(.L_16 - .L_15)
	.align		4
.L_15:
        /*0004*/ 	.word	index@(_ZN7cutlass13device_kernelINS_4gemm6kernel13GemmUniversalIN4cute5tupleIJiiiiEEENS1_10collective13CollectiveMmaINS1_35MainloopSm100TmaUmmaWarpSpecializedILi11ELi2ELi4ENS5_IJNS4_1CILi1EEESB_SB_EEEEENS5_IJNSA_ILi64EEENSA_ILi16EEENSA_ILi256EEEEEENS_12float_e4m3_tENS5_IJlSB_lEEESI_SJ_NS4_8TiledMMAINS4_8MMA_AtomIJNS4_10MMA_TraitsINS4_19SM100_MMA_F8F6F4_SSEJSI_SI_fSE_SF_NS4_17integral_constantINS4_4UMMA5MajorELSQ_0EEESR_NSO_INSP_7ScaleInELSS_0EEEST_EEEEEENS4_6LayoutISC_NS5_IJNSA_ILi0EEESX_SX_EEEEENS5_IJNS4_10UnderscoreES10_S10_EEEEENS4_13SM90_TMA_LOADENS4_14ComposedLayoutINS4_7SwizzleILi3ELi4ELi3EEENS4_18smem_ptr_flag_bitsILi8EEENSW_INS5_IJNSA_ILi8EEENSA_ILi128EEEEEENS5_IJS1A_SB_EEEEEEEvNS4_8identityES13_S1E_vS1F_EENS_8epilogue10collective18CollectiveEpilogueINS1H_23Sm100TmaWarpSpecializedILi1ELi1ELi8ELb0ELb0EEEJSH_NS5_IJNSW_ISE_SB_EENSW_ISF_SB_EEEEESI_SJ_SI_SJ_NS1H_6fusion15FusionCallbacksIS1L_NS1P_17LinearCombinationISI_fSI_fLNS_15FloatRoundStyleE2EEESH_S1O_JEEENS4_5SM1004TMEM4LOAD25SM100_TMEM_LOAD_16dp32b8xES13_NS14_INS15_ILi0ELi4ELi3EEES18_NSW_INS5_IJS19_SF_EEENS5_IJSF_SB_EEEEEEENS4_39AutoVectorizingCopyWithAssumedAlignmentILi128EEENS4_14SM90_TMA_STOREES23_S25_S25_EEEvvEEEEvNT_6ParamsE)
        /*0008*/ 	.word	0x00000038


	//----- nvinfo : EIATTR_FRAME_SIZE
	.align		4
.L_16:
        /*000c*/ 	.byte	0x04, 0x11
        /*000e*/ 	.short	(.L_18 - .L_17)
	.align		4
.L_17:
        /*0010*/ 	.word	index@($__internal_2_$__cuda_sm10x_tcgen05_guardrail_trap_unallocated_columns_being_dealloced)
        /*0014*/ 	.word	0x00000000


	//----- nvinfo : EIATTR_FRAME_SIZE
	.align		4
.L_18:
        /*0018*/ 	.byte	0x04, 0x11
        /*001a*/ 	.short	(.L_20 - .L_19)
	.align		4
.L_19:
        /*001c*/ 	.word	index@($__internal_1_$__cuda_sm10x_tcgen05_guardrail_trap_phase_invalid_during_alloc)
        /*0020*/ 	.word	0x00000000


	//----- nvinfo : EIATTR_FRAME_SIZE
	.align		4
.L_20:
        /*0024*/ 	.byte	0x04, 0x11
        /*0026*/ 	.short	(.L_22 - .L_21)
	.align		4
.L_21:
        /*0028*/ 	.word	index@($__internal_0_$__cuda_sm10x_tcgen05_guardrail_trap_col_being_dealloced_not_returned_by_alloc)
        /*002c*/ 	.word	0x00000000


	//----- nvinfo : EIATTR_FRAME_SIZE
	.align		4
.L_22:
        /*0030*/ 	.byte	0x04, 0x11
        /*0032*/ 	.short	(.L_24 - .L_23)
	.align		4
.L_23:
        /*0034*/ 	.word	index@(_ZN7cutlass13device_kernelINS_4gemm6kernel13GemmUniversalIN4cute5tupleIJiiiiEEENS1_10collective13CollectiveMmaINS1_35MainloopSm100TmaUmmaWarpSpecializedILi11ELi2ELi4ENS5_IJNS4_1CILi1EEESB_SB_EEEEENS5_IJNSA_ILi64EEENSA_ILi16EEENSA_ILi256EEEEEENS_12float_e4m3_tENS5_IJlSB_lEEESI_SJ_NS4_8TiledMMAINS4_8MMA_AtomIJNS4_10MMA_TraitsINS4_19SM100_MMA_F8F6F4_SSEJSI_SI_fSE_SF_NS4_17integral_constantINS4_4UMMA5MajorELSQ_0EEESR_NSO_INSP_7ScaleInELSS_0EEEST_EEEEEENS4_6LayoutISC_NS5_IJNSA_ILi0EEESX_SX_EEEEENS5_IJNS4_10UnderscoreES10_S10_EEEEENS4_13SM90_TMA_LOADENS4_14ComposedLayoutINS4_7SwizzleILi3ELi4ELi3EEENS4_18smem_ptr_flag_bitsILi8EEENSW_INS5_IJNSA_ILi8EEENSA_ILi128EEEEEENS5_IJS1A_SB_EEEEEEEvNS4_8identityES13_S1E_vS1F_EENS_8epilogue10collective18CollectiveEpilogueINS1H_23Sm100TmaWarpSpecializedILi1ELi1ELi8ELb0ELb0EEEJSH_NS5_IJNSW_ISE_SB_EENSW_ISF_SB_EEEEESI_SJ_SI_SJ_NS1H_6fusion15FusionCallbacksIS1L_NS1P_17LinearCombinationISI_fSI_fLNS_15FloatRoundStyleE2EEESH_S1O_JEEENS4_5SM1004TMEM4LOAD25SM100_TMEM_LOAD_16dp32b8xES13_NS14_INS15_ILi0ELi4ELi3EEES18_NSW_INS5_IJS19_SF_EEENS5_IJSF_SB_EEEEEEENS4_39AutoVectorizingCopyWithAssumedAlignmentILi128EEENS4_14SM90_TMA_STOREES23_S25_S25_EEEvvEEEEvNT_6ParamsE)
        /*0038*/ 	.word	0x00000000


	//----- nvinfo : EIATTR_MIN_STACK_SIZE
	.align		4
.L_24:
        /*003c*/ 	.byte	0x04, 0x12
        /*003e*/ 	.short	(.L_26 - .L_25)
	.align		4
.L_25:
        /*0040*/ 	.word	index@(_ZN7cutlass13device_kernelINS_4gemm6kernel13GemmUniversalIN4cute5tupleIJiiiiEEENS1_10collective13CollectiveMmaINS1_35MainloopSm100TmaUmmaWarpSpecializedILi11ELi2ELi4ENS5_IJNS4_1CILi1EEESB_SB_EEEEENS5_IJNSA_ILi64EEENSA_ILi16EEENSA_ILi256EEEEEENS_12float_e4m3_tENS5_IJlSB_lEEESI_SJ_NS4_8TiledMMAINS4_8MMA_AtomIJNS4_10MMA_TraitsINS4_19SM100_MMA_F8F6F4_SSEJSI_SI_fSE_SF_NS4_17integral_constantINS4_4UMMA5MajorELSQ_0EEESR_NSO_INSP_7ScaleInELSS_0EEEST_EEEEEENS4_6LayoutISC_NS5_IJNSA_ILi0EEESX_SX_EEEEENS5_IJNS4_10UnderscoreES10_S10_EEEEENS4_13SM90_TMA_LOADENS4_14ComposedLayoutINS4_7SwizzleILi3ELi4ELi3EEENS4_18smem_ptr_flag_bitsILi8EEENSW_INS5_IJNSA_ILi8EEENSA_ILi128EEEEEENS5_IJS1A_SB_EEEEEEEvNS4_8identityES13_S1E_vS1F_EENS_8epilogue10collective18CollectiveEpilogueINS1H_23Sm100TmaWarpSpecializedILi1ELi1ELi8ELb0ELb0EEEJSH_NS5_IJNSW_ISE_SB_EENSW_ISF_SB_EEEEESI_SJ_SI_SJ_NS1H_6fusion15FusionCallbacksIS1L_NS1P_17LinearCombinationISI_fSI_fLNS_15FloatRoundStyleE2EEESH_S1O_JEEENS4_5SM1004TMEM4LOAD25SM100_TMEM_LOAD_16dp32b8xES13_NS14_INS15_ILi0ELi4ELi3EEES18_NSW_INS5_IJS19_SF_EEENS5_IJSF_SB_EEEEEEENS4_39AutoVectorizingCopyWithAssumedAlignmentILi128EEENS4_14SM90_TMA_STOREES23_S25_S25_EEEvvEEEEvNT_6ParamsE)
        /*0044*/ 	.word	0x00000000
.L_26:


//--------------------- .nv.compat                --------------------------
	.section	.nv.compat,"",@"SHT_CUDA_COMPAT_INFO"
	.align	4
        /*0000*/ 	.byte	0x02, 0x09, 0x01, 0x00, 0x02, 0x02, 0x02, 0x00, 0x02, 0x05, 0x05, 0x00, 0x03, 0x07, 0x01, 0x01
        /*0010*/ 	.byte	0x02, 0x03, 0x01, 0x00, 0x02, 0x06, 0x01, 0x00, 0x04, 0x0b, 0x08, 0x00, 0x09, 0x00, 0x00, 0x00
        /*0020*/ 	.byte	0x00, 0x00, 0x00, 0x00


//--------------------- .nv.info._ZN7cutlass13device_kernelINS_4gemm6kernel13GemmUniversalIN4cute5tupleIJiiiiEEENS1_10collective13CollectiveMmaINS1_35MainloopSm100TmaUmmaWarpSpecializedILi11ELi2ELi4ENS5_IJNS4_1CILi1EEESB_SB_EEEEENS5_IJNSA_ILi64EEENSA_ILi16EEENSA_ILi256EEEEEENS_12float_e4m3_tENS5_IJlSB_lEEESI_SJ_NS4_8TiledMMAINS4_8MMA_AtomIJNS4_10MMA_TraitsINS4_19SM100_MMA_F8F6F4_SSEJSI_SI_fSE_SF_NS4_17integral_constantINS4_4UMMA5MajorELSQ_0EEESR_NSO_INSP_7ScaleInELSS_0EEEST_EEEEEENS4_6LayoutISC_NS5_IJNSA_ILi0EEESX_SX_EEEEENS5_IJNS4_10UnderscoreES10_S10_EEEEENS4_13SM90_TMA_LOADENS4_14ComposedLayoutINS4_7SwizzleILi3ELi4ELi3EEENS4_18smem_ptr_flag_bitsILi8EEENSW_INS5_IJNSA_ILi8EEENSA_ILi128EEEEEENS5_IJS1A_SB_EEEEEEEvNS4_8identityES13_S1E_vS1F_EENS_8epilogue10collective18CollectiveEpilogueINS1H_23Sm100TmaWarpSpecializedILi1ELi1ELi8ELb0ELb0EEEJSH_NS5_IJNSW_ISE_SB_EENSW_ISF_SB_EEEEESI_SJ_SI_SJ_NS1H_6fusion15FusionCallbacksIS1L_NS1P_17LinearCombinationISI_fSI_fLNS_15FloatRoundStyleE2EEESH_S1O_JEEENS4_5SM1004TMEM4LOAD25SM100_TMEM_LOAD_16dp32b8xES13_NS14_INS15_ILi0ELi4ELi3EEES18_NSW_INS5_IJS19_SF_EEENS5_IJSF_SB_EEEEEEENS4_39AutoVectorizingCopyWithAssumedAlignmentILi128EEENS4_14SM90_TMA_STOREES23_S25_S25_EEEvvEEEEvNT_6ParamsE --------------------------
	.section	.nv.info._ZN7cutlass13device_kernelINS_4gemm6kernel13GemmUniversalIN4cute5tupleIJiiiiEEENS1_10collective13CollectiveMmaINS1_35MainloopSm100TmaUmmaWarpSpecializedILi11ELi2ELi4ENS5_IJNS4_1CILi1EEESB_SB_EEEEENS5_IJNSA_ILi64EEENSA_ILi16EEENSA_ILi256EEEEEENS_12float_e4m3_tENS5_IJlSB_lEEESI_SJ_NS4_8TiledMMAINS4_8MMA_AtomIJNS4_10MMA_TraitsINS4_19SM100_MMA_F8F6F4_SSEJSI_SI_fSE_SF_NS4_17integral_constantINS4_4UMMA5MajorELSQ_0EEESR_NSO_INSP_7ScaleInELSS_0EEEST_EEEEEENS4_6LayoutISC_NS5_IJNSA_ILi0EEESX_SX_EEEEENS5_IJNS4_10UnderscoreES10_S10_EEEEENS4_13SM90_TMA_LOADENS4_14ComposedLayoutINS4_7SwizzleILi3ELi4ELi3EEENS4_18smem_ptr_flag_bitsILi8EEENSW_INS5_IJNSA_ILi8EEENSA_ILi128EEEEEENS5_IJS1A_SB_EEEEEEEvNS4_8identityES13_S1E_vS1F_EENS_8epilogue10collective18CollectiveEpilogueINS1H_23Sm100TmaWarpSpecializedILi1ELi1ELi8ELb0ELb0EEEJSH_NS5_IJNSW_ISE_SB_EENSW_ISF_SB_EEEEESI_SJ_SI_SJ_NS1H_6fusion15FusionCallbacksIS1L_NS1P_17LinearCombinationISI_fSI_fLNS_15FloatRoundStyleE2EEESH_S1O_JEEENS4_5SM1004TMEM4LOAD25SM100_TMEM_LOAD_16dp32b8xES13_NS14_INS15_ILi0ELi4ELi3EEES18_NSW_INS5_IJS19_SF_EEENS5_IJSF_SB_EEEEEEENS4_39AutoVectorizingCopyWithAssumedAlignmentILi128EEENS4_14SM90_TMA_STOREES23_S25_S25_EEEvvEEEEvNT_6ParamsE,"",@"SHT_CUDA_INFO"
	.sectionflags	@""
	.align	4


	//----- nvinfo : EIATTR_CUDA_API_VERSION
	.align		4
        /*0000*/ 	.byte	0x04, 0x37
        /*0002*/ 	.short	(.L_28 - .L_27)
.L_27:
        /*0004*/ 	.word	0x00000082


	//----- nvinfo : EIATTR_KPARAM_INFO
	.align		4
.L_28:
        /*0008*/ 	.byte	0x04, 0x17
        /*000a*/ 	.short	(.L_30 - .L_29)
.L_29:
        /*000c*/ 	.word	0x00000000
        /*0010*/ 	.short	0x0000
        /*0012*/ 	.short	0x0000
        /*0014*/ 	.byte	0x00, 0xf0, 0x01, 0x20


	//----- nvinfo : EIATTR_AT_ENTRY_FRAGMENTS
	.align		4
.L_30:
        /*0018*/ 	.byte	0x04, 0x4f
        /*001a*/ 	.short	(.L_32 - .L_31)


	//   ....[0]....
.L_31:
        /*001c*/ 	.word	0x00000006


	//----- nvinfo : EIATTR_RESERVED_SMEM_USED
	.align		4
.L_32:
        /*0020*/ 	.byte	0x01, 0x41
	.zero		2


	//----- nvinfo : EIATTR_SPARSE_MMA_MASK
	.align		4
        /*0024*/ 	.byte	0x03, 0x50
        /*0026*/ 	.short	0x0000


	//----- nvinfo : EIATTR_TCGEN05_1CTA_USED
	.align		4
        /*0028*/ 	.byte	0x01, 0x51
	.zero		2


	//----- nvinfo : EIATTR_MAXREG_COUNT
	.align		4
        /*002c*/ 	.byte	0x03, 0x1b
        /*002e*/ 	.short	0x00ff


	//----- nvinfo : EIATTR_NUM_BARRIERS
	.align		4
        /*0030*/ 	.byte	0x02, 0x4c
        /*0032*/ 	.byte	0x07
	.zero		1


	//----- nvinfo : EIATTR_EXTERNS
	.align		4
        /*0034*/ 	.byte	0x04, 0x0f
        /*0036*/ 	.short	(.L_34 - .L_33)


	//   ....[0]....
	.align		4
.L_33:
        /*0038*/ 	.word	index@(__assertfail)


	//----- nvinfo : EIATTR_MERCURY_ISA_VERSION
	.align		4
.L_34:
        /*003c*/ 	.byte	0x03, 0x5f
        /*003e*/ 	.short	0x0101


	//----- nvinfo : EIATTR_INT_WARP_WIDE_INSTR_OFFSETS
	.align		4
        /*0040*/ 	.byte	0x04, 0x31
        /*0042*/ 	.short	(.L_36 - .L_35)


	//   ....[0]....
.L_35:
        /*0044*/ 	.word	0x00001fe0


	//   ....[1]....
        /*0048*/ 	.word	0x00004050


	//   ....[2]....
        /*004c*/ 	.word	0x00004070


	//   ....[3]....
        /*0050*/ 	.word	0x000040a0


	//   ....[4]....
        /*0054*/ 	.word	0x00004ac0


	//   ....[5]....
        /*0058*/ 	.word	0x00004bb0


	//----- nvinfo : EIATTR_COOP_GROUP_MASK_REGIDS
	.align		4
.L_36:
        /*005c*/ 	.byte	0x04, 0x29
        /*005e*/ 	.short	(.L_38 - .L_37)


	//   ....[0]....
.L_37:
        /*0060*/ 	.word	0xffffffff


	//   ....[1]....
        /*0064*/ 	.word	0xffffffff


	//   ....[2]....
        /*0068*/ 	.word	0xffffffff


	//   ....[3]....
        /*006c*/ 	.word	0xffffffff


	//   ....[4]....
        /*0070*/ 	.word	0xffffffff


	//   ....[5]....
        /*0074*/ 	.word	0xffffffff


	//   ....[6]....
        /*0078*/ 	.word	0xffffffff


	//   ....[7]....
        /*007c*/ 	.word	0xffffffff


	//   ....[8]....
        /*0080*/ 	.word	0xffffffff


	//   ....[9]....
        /*0084*/ 	.word	0xffffffff


	//   ....[10]....
        /*0088*/ 	.word	0xffffffff


	//   ....[11]....
        /*008c*/ 	.word	0xffffffff


	//   ....[12]....
        /*0090*/ 	.word	0xffffffff


	//----- nvinfo : EIATTR_COOP_GROUP_INSTR_OFFSETS
	.align		4
.L_38:
        /*0094*/ 	.byte	0x04, 0x28
        /*0096*/ 	.short	(.L_40 - .L_39)


	//   ....[0]....
.L_39:
        /*0098*/ 	.word	0x00000090


	//   ....[1]....
        /*009c*/ 	.word	0x000004c0


	//   ....[2]....
        /*00a0*/ 	.word	0x00000740


	//   ....[3]....
        /*00a4*/ 	.word	0x00000880


	//   ....[4]....
        /*00a8*/ 	.word	0x00000980


	//   ....[5]....
        /*00ac*/ 	.word	0x00000af0


	//   ....[6]....
        /*00b0*/ 	.word	0x00000c90


	//   ....[7]....
        /*00b4*/ 	.word	0x00001ec0


	//   ....[8]....
        /*00b8*/ 	.word	0x000030a0


	//   ....[9]....
        /*00bc*/ 	.word	0x000032b0


	//   ....[10]....
        /*00c0*/ 	.word	0x000032e0


	//   ....[11]....
        /*00c4*/ 	.word	0x00003f30


	//   ....[12]....
        /*00c8*/ 	.word	0x00004160


	//----- nvinfo : EIATTR_VRC_CTA_INIT_COUNT
	.align		4
.L_40:
        /*00cc*/ 	.byte	0x02, 0x4a
        /*00ce*/ 	.byte	0x80
	.zero		1


	//----- nvinfo : EIATTR_SYSCALL_OFFSETS
	.align		4
        /*00d0*/ 	.byte	0x04, 0x46
        /*00d2*/ 	.short	(.L_42 - .L_41)


	//   ....[0]....
.L_41:
        /*00d4*/ 	.word	0x00005b40


	//----- nvinfo : EIATTR_MBARRIER_INSTR_OFFSETS
	.align		4
.L_42:
        /*00d8*/ 	.byte	0x04, 0x39
        /*00da*/ 	.short	(.L_44 - .L_43)


	//   ....[0]....
.L_43:
        /*00dc*/ 	.word	0x000005c0
        /*00e0*/ 	.word	0x000000ff
        /*00e4*/ 	.word	0x00000000
        /*00e8*/ 	.short	0x0100
        /*00ea*/ 	.byte	0x05
	.zero		1


	//   ....[1]....
        /*00ec*/ 	.word	0x000005d0
        /*00f0*/ 	.word	0x000000ff
        /*00f4*/ 	.word	0x00000058
        /*00f8*/ 	.short	0x0100
        /*00fa*/ 	.byte	0x05
	.zero		1


	//   ....[2]....
        /*00fc*/ 	.word	0x000005e0
        /*0100*/ 	.word	0x000000ff
        /*0104*/ 	.word	0x00000008
        /*0108*/ 	.short	0x0100
        /*010a*/ 	.byte	0x05
	.zero		1


	//   ....[3]....
        /*010c*/ 	.word	0x000005f0
        /*0110*/ 	.word	0x000000ff
        /*0114*/ 	.word	0x00000060
        /*0118*/ 	.short	0x0100
        /*011a*/ 	.byte	0x05
	.zero		1


	//   ....[4]....
        /*011c*/ 	.word	0x00000600
        /*0120*/ 	.word	0x000000ff
        /*0124*/ 	.word	0x00000010
        /*0128*/ 	.short	0x0100
        /*012a*/ 	.byte	0x05
	.zero		1


	//   ....[5]....
        /*012c*/ 	.word	0x00000610
        /*0130*/ 	.word	0x000000ff
        /*0134*/ 	.word	0x00000068
        /*0138*/ 	.short	0x0100
        /*013a*/ 	.byte	0x05
	.zero		1


	//   ....[6]....
        /*013c*/ 	.word	0x00000620
        /*0140*/ 	.word	0x000000ff
        /*0144*/ 	.word	0x00000018
        /*0148*/ 	.short	0x0100
        /*014a*/ 	.byte	0x05
	.zero		1


	//   ....[7]....
        /*014c*/ 	.word	0x00000630
        /*0150*/ 	.word	0x000000ff
        /*0154*/ 	.word	0x00000070
        /*0158*/ 	.short	0x0100
        /*015a*/ 	.byte	0x05
	.zero		1


	//   ....[8]....
        /*015c*/ 	.word	0x00000640
        /*0160*/ 	.word	0x000000ff
        /*0164*/ 	.word	0x00000020
        /*0168*/ 	.short	0x0100
        /*016a*/ 	.byte	0x05
	.zero		1


	//   ....[9]....
        /*016c*/ 	.word	0x00000650
        /*0170*/ 	.word	0x000000ff
        /*0174*/ 	.word	0x00000078
        /*0178*/ 	.short	0x0100
        /*017a*/ 	.byte	0x05
	.zero		1


	//   ....[10]....
        /*017c*/ 	.word	0x00000660
        /*0180*/ 	.word	0x000000ff
        /*0184*/ 	.word	0x00000028
        /*0188*/ 	.short	0x0100
        /*018a*/ 	.byte	0x05
	.zero		1


	//   ....[11]....
        /*018c*/ 	.word	0x00000670
        /*0190*/ 	.word	0x000000ff
        /*0194*/ 	.word	0x00000080
        /*0198*/ 	.short	0x0100
        /*019a*/ 	.byte	0x05
	.zero		1


	//   ....[12]....
        /*019c*/ 	.word	0x00000680
        /*01a0*/ 	.word	0x000000ff
        /*01a4*/ 	.word	0x00000030
        /*01a8*/ 	.short	0x0100
        /*01aa*/ 	.byte	0x05
	.zero		1


	//   ....[13]....
        /*01ac*/ 	.word	0x00000690
        /*01b0*/ 	.word	0x000000ff
        /*01b4*/ 	.word	0x00000088
        /*01b8*/ 	.short	0x0100
        /*01ba*/ 	.byte	0x05
	.zero		1


	//   ....[14]....
        /*01bc*/ 	.word	0x000006a0
        /*01c0*/ 	.word	0x000000ff
        /*01c4*/ 	.word	0x00000038
        /*01c8*/ 	.short	0x0100
        /*01ca*/ 	.byte	0x05
	.zero		1


	//   ....[15]....
        /*01cc*/ 	.word	0x000006b0
        /*01d0*/ 	.word	0x000000ff
        /*01d4*/ 	.word	0x00000090
        /*01d8*/ 	.short	0x0100
        /*01da*/ 	.byte	0x05
	.zero		1


	//   ....[16]....
        /*01dc*/ 	.word	0x000006c0
        /*01e0*/ 	.word	0x000000ff
        /*01e4*/ 	.word	0x00000040
        /*01e8*/ 	.short	0x0100
        /*01ea*/ 	.byte	0x05
	.zero		1


	//   ....[17]....
        /*01ec*/ 	.word	0x000006d0
        /*01f0*/ 	.word	0x000000ff
        /*01f4*/ 	.word	0x00000098
        /*01f8*/ 	.short	0x0100
        /*01fa*/ 	.byte	0x05
	.zero		1


	//   ....[18]....
        /*01fc*/ 	.word	0x000006e0
        /*0200*/ 	.word	0x000000ff
        /*0204*/ 	.word	0x00000048
        /*0208*/ 	.short	0x0100
        /*020a*/ 	.byte	0x05
	.zero		1


	//   ....[19]....
        /*020c*/ 	.word	0x000006f0
        /*0210*/ 	.word	0x000000ff
        /*0214*/ 	.word	0x000000a0
        /*0218*/ 	.short	0x0100
        /*021a*/ 	.byte	0x05
	.zero		1


	//   ....[20]....
        /*021c*/ 	.word	0x00000700
        /*0220*/ 	.word	0x000000ff
        /*0224*/ 	.word	0x00000050
        /*0228*/ 	.short	0x0100
        /*022a*/ 	.byte	0x05
	.zero		1


	//   ....[21]....
        /*022c*/ 	.word	0x00000710
        /*0230*/ 	.word	0x000000ff
        /*0234*/ 	.word	0x000000a8
        /*0238*/ 	.short	0x0100
        /*023a*/ 	.byte	0x05
	.zero		1


	//   ....[22]....
        /*023c*/ 	.word	0x00000850
        /*0240*/ 	.word	0x000000ff
        /*0244*/ 	.word	0x000000b0
        /*0248*/ 	.short	0x0100
        /*024a*/ 	.byte	0x06
	.zero		1


	//   ....[23]....
        /*024c*/ 	.word	0x00000860
        /*0250*/ 	.word	0x000000ff
        /*0254*/ 	.word	0x000000b8
        /*0258*/ 	.short	0x0100
        /*025a*/ 	.byte	0x06
	.zero		1


	//   ....[24]....
        /*025c*/ 	.word	0x00000950
        /*0260*/ 	.word	0x000000ff
        /*0264*/ 	.word	0x000000c0
        /*0268*/ 	.short	0x0100
        /*026a*/ 	.byte	0x05
	.zero		1


	//   ....[25]....
        /*026c*/ 	.word	0x00000960
        /*0270*/ 	.word	0x000000ff
        /*0274*/ 	.word	0x000000c8
        /*0278*/ 	.short	0x0100
        /*027a*/ 	.byte	0x05
	.zero		1


	//   ....[26]....
        /*027c*/ 	.word	0x00000aa0
        /*0280*/ 	.word	0x000000ff
        /*0284*/ 	.word	0x000000d0
        /*0288*/ 	.short	0x0100
        /*028a*/ 	.byte	0x05
	.zero		1


	//   ....[27]....
        /*028c*/ 	.word	0x00000ab0
        /*0290*/ 	.word	0x000000ff
        /*0294*/ 	.word	0x000000e0
        /*0298*/ 	.short	0x0100
        /*029a*/ 	.byte	0x05
	.zero		1


	//   ....[28]....
        /*029c*/ 	.word	0x00000ac0
        /*02a0*/ 	.word	0x000000ff
        /*02a4*/ 	.word	0x000000d8
        /*02a8*/ 	.short	0x0100
        /*02aa*/ 	.byte	0x05
	.zero		1


	//   ....[29]....
        /*02ac*/ 	.word	0x00000ad0
        /*02b0*/ 	.word	0x000000ff
        /*02b4*/ 	.word	0x000000e8
        /*02b8*/ 	.short	0x0100
        /*02ba*/ 	.byte	0x05
	.zero		1


	//   ....[30]....
        /*02bc*/ 	.word	0x00000c00
        /*02c0*/ 	.word	0x000000ff
        /*02c4*/ 	.word	0x000000f0
        /*02c8*/ 	.short	0x0100
        /*02ca*/ 	.byte	0x06
	.zero		1


	//   ....[31]....
        /*02cc*/ 	.word	0x00000c10
        /*02d0*/ 	.word	0x000000ff
        /*02d4*/ 	.word	0x00000110
        /*02d8*/ 	.short	0x0100
        /*02da*/ 	.byte	0x06
	.zero		1


	//   ....[32]....
        /*02dc*/ 	.word	0x00000c20
        /*02e0*/ 	.word	0x000000ff
        /*02e4*/ 	.word	0x000000f8
        /*02e8*/ 	.short	0x0100
        /*02ea*/ 	.byte	0x06
	.zero		1


	//   ....[33]....
        /*02ec*/ 	.word	0x00000c30
        /*02f0*/ 	.word	0x000000ff
        /*02f4*/ 	.word	0x00000118
        /*02f8*/ 	.short	0x0100
        /*02fa*/ 	.byte	0x06
	.zero		1


	//   ....[34]....
        /*02fc*/ 	.word	0x00000c40
        /*0300*/ 	.word	0x000000ff
        /*0304*/ 	.word	0x00000100
        /*0308*/ 	.short	0x0100
        /*030a*/ 	.byte	0x06
	.zero		1


	//   ....[35]....
        /*030c*/ 	.word	0x00000c50
        /*0310*/ 	.word	0x000000ff
        /*0314*/ 	.word	0x00000120
        /*0318*/ 	.short	0x0100
        /*031a*/ 	.byte	0x06
	.zero		1


	//   ....[36]....
        /*031c*/ 	.word	0x00000c60
        /*0320*/ 	.word	0x000000ff
        /*0324*/ 	.word	0x00000108
        /*0328*/ 	.short	0x0100
        /*032a*/ 	.byte	0x06
	.zero		1


	//   ....[37]....
        /*032c*/ 	.word	0x00000c70
        /*0330*/ 	.word	0x000000ff
        /*0334*/ 	.word	0x00000128
        /*0338*/ 	.short	0x0100
        /*033a*/ 	.byte	0x06
	.zero		1


	//   ....[38]....
        /*033c*/ 	.word	0x00000d60
        /*0340*/ 	.word	0x000000ff
        /*0344*/ 	.word	0x00000130
        /*0348*/ 	.short	0x0100
        /*034a*/ 	.byte	0x05
	.zero		1


	//   ....[39]....
        /*034c*/ 	.word	0x00000d70
        /*0350*/ 	.word	0x000000ff
        /*0354*/ 	.word	0x00000140
        /*0358*/ 	.short	0x0100
        /*035a*/ 	.byte	0x05
	.zero		1


	//   ....[40]....
        /*035c*/ 	.word	0x00000d80
        /*0360*/ 	.word	0x000000ff
        /*0364*/ 	.word	0x00000138
        /*0368*/ 	.short	0x0100
        /*036a*/ 	.byte	0x05
	.zero		1


	//   ....[41]....
        /*036c*/ 	.word	0x00000d90
        /*0370*/ 	.word	0x000000ff
        /*0374*/ 	.word	0x00000148
        /*0378*/ 	.short	0x0100
        /*037a*/ 	.byte	0x05
	.zero		1


	//   ....[42]....
        /*037c*/ 	.word	0x00001660
        /*0380*/ 	.word	0x00000004
        /*0384*/ 	.word	0x00000140
        /*0388*/ 	.short	0x010a
        /*038a*/ 	.byte	0xff
	.zero		1


	//   ....[43]....
        /*038c*/ 	.word	0x00001680
        /*0390*/ 	.word	0x00000004
        /*0394*/ 	.word	0x00000130
        /*0398*/ 	.short	0x0101
        /*039a*/ 	.byte	0xff
	.zero		1


	//   ....[44]....
        /*039c*/ 	.word	0x00001760
        /*03a0*/ 	.word	0x000000ff
        /*03a4*/ 	.word	0x00000058
        /*03a8*/ 	.short	0x010a
        /*03aa*/ 	.byte	0x08
	.zero		1


	//   ....[45]....
        /*03ac*/ 	.word	0x00001800
        /*03b0*/ 	.word	0x000000ff
        /*03b4*/ 	.word	0x00000058
        /*03b8*/ 	.short	0x010a
        /*03ba*/ 	.byte	0x21
	.zero		1


	//   ....[46]....
        /*03bc*/ 	.word	0x00001950
        /*03c0*/ 	.word	0x000000ff
        /*03c4*/ 	.word	0x00000058
        /*03c8*/ 	.short	0x010a
        /*03ca*/ 	.byte	0x08
	.zero		1


	//   ....[47]....
        /*03cc*/ 	.word	0x00001b20
        /*03d0*/ 	.word	0x000000ff
        /*03d4*/ 	.word	0x000000c8
        /*03d8*/ 	.short	0x0101
        /*03da*/ 	.byte	0x04
	.zero		1


	//   ....[48]....
        /*03dc*/ 	.word	0x00001b40
        /*03e0*/ 	.word	0x000000ff
        /*03e4*/ 	.word	0x00000058
        /*03e8*/ 	.short	0x010a
        /*03ea*/ 	.byte	0x08
	.zero		1


	//   ....[49]....
        /*03ec*/ 	.word	0x00001bc0
        /*03f0*/ 	.word	0x000000ff
        /*03f4*/ 	.word	0x00000058
        /*03f8*/ 	.short	0x010a
        /*03fa*/ 	.byte	0x21
	.zero		1


	//   ....[50]....
        /*03fc*/ 	.word	0x00001d10
        /*0400*/ 	.word	0x000000ff
        /*0404*/ 	.word	0x00000058
        /*0408*/ 	.short	0x010a
        /*040a*/ 	.byte	0x08
	.zero		1


	//   ....[51]....
        /*040c*/ 	.word	0x00001ef0
        /*0410*/ 	.word	0x00000008
        /*0414*/ 	.word	0x000000d0
        /*0418*/ 	.short	0x010a
        /*041a*/ 	.byte	0xff
	.zero		1


	//   ....[52]....
        /*041c*/ 	.word	0x00001fb0
        /*0420*/ 	.word	0x00000008
        /*0424*/ 	.word	0x00000000
        /*0428*/ 	.short	0x0101
        /*042a*/ 	.byte	0xff
	.zero		1


	//   ....[53]....
        /*042c*/ 	.word	0x00002510
        /*0430*/ 	.word	0x000000ff
        /*0434*/ 	.word	0x00000000
        /*0438*/ 	.short	0x010a
        /*043a*/ 	.byte	0x05
	.zero		1


	//   ....[54]....
        /*043c*/ 	.word	0x000025a0
        /*0440*/ 	.word	0x000000ff
        /*0444*/ 	.word	0x00000000
        /*0448*/ 	.short	0x010a
        /*044a*/ 	.byte	0x05
	.zero		1


	//   ....[55]....
        /*044c*/ 	.word	0x00002630
        /*0450*/ 	.word	0x000000ff
        /*0454*/ 	.word	0x00000000
        /*0458*/ 	.short	0x010a
        /*045a*/ 	.byte	0x05
	.zero		1


	//   ....[56]....
        /*045c*/ 	.word	0x000026c0
        /*0460*/ 	.word	0x000000ff
        /*0464*/ 	.word	0x00000000
        /*0468*/ 	.short	0x010a
        /*046a*/ 	.byte	0x05
	.zero		1


	//   ....[57]....
        /*046c*/ 	.word	0x00002750
        /*0470*/ 	.word	0x000000ff
        /*0474*/ 	.word	0x00000000
        /*0478*/ 	.short	0x010a
        /*047a*/ 	.byte	0x05
	.zero		1


	//   ....[58]....
        /*047c*/ 	.word	0x000027e0
        /*0480*/ 	.word	0x000000ff
        /*0484*/ 	.word	0x00000000
        /*0488*/ 	.short	0x010a
        /*048a*/ 	.byte	0x05
	.zero		1


	//   ....[59]....
        /*048c*/ 	.word	0x00002870
        /*0490*/ 	.word	0x000000ff
        /*0494*/ 	.word	0x00000000
        /*0498*/ 	.short	0x010a
        /*049a*/ 	.byte	0x05
	.zero		1


	//   ....[60]....
        /*049c*/ 	.word	0x00002900
        /*04a0*/ 	.word	0x000000ff
        /*04a4*/ 	.word	0x00000000
        /*04a8*/ 	.short	0x010a
        /*04aa*/ 	.byte	0x05
	.zero		1


	//   ....[61]....
        /*04ac*/ 	.word	0x00002990
        /*04b0*/ 	.word	0x000000ff
        /*04b4*/ 	.word	0x00000000
        /*04b8*/ 	.short	0x010a
        /*04ba*/ 	.byte	0x05
	.zero		1


	//   ....[62]....
        /*04bc*/ 	.word	0x00002a20
        /*04c0*/ 	.word	0x000000ff
        /*04c4*/ 	.word	0x00000000
        /*04c8*/ 	.short	0x010a
        /*04ca*/ 	.byte	0x05
	.zero		1


	//   ....[63]....
        /*04cc*/ 	.word	0x00002ac0
        /*04d0*/ 	.word	0x00000000
        /*04d4*/ 	.word	0x00000000
        /*04d8*/ 	.short	0x010a
        /*04da*/ 	.byte	0xff
	.zero		1


	//   ....[64]....
        /*04dc*/ 	.word	0x00002bf0
        /*04e0*/ 	.word	0x00000000
        /*04e4*/ 	.word	0x00000130
        /*04e8*/ 	.short	0x010a
        /*04ea*/ 	.byte	0xff
	.zero		1


	//   ....[65]....
        /*04ec*/ 	.word	0x00002c60
        /*04f0*/ 	.word	0x00000008
        /*04f4*/ 	.word	0x00000000
        /*04f8*/ 	.short	0x0101
        /*04fa*/ 	.byte	0xff
	.zero		1


	//   ....[66]....
        /*04fc*/ 	.word	0x00002c80
        /*0500*/ 	.word	0x000000ff
        /*0504*/ 	.word	0x000000e0
        /*0508*/ 	.short	0x010a
        /*050a*/ 	.byte	0x05
	.zero		1


	//   ....[67]....
        /*050c*/ 	.word	0x00002da0
        /*0510*/ 	.word	0x00000000
        /*0514*/ 	.word	0x000000d0
        /*0518*/ 	.short	0x010a
        /*051a*/ 	.byte	0xff
	.zero		1


	//   ....[68]....
        /*051c*/ 	.word	0x00002ea0
        /*0520*/ 	.word	0x00000000
        /*0524*/ 	.word	0x00000000
        /*0528*/ 	.short	0x0101
        /*052a*/ 	.byte	0xff
	.zero		1


	//   ....[69]....
        /*052c*/ 	.word	0x00002f30
        /*0530*/ 	.word	0x000000ff
        /*0534*/ 	.word	0x000000e0
        /*0538*/ 	.short	0x0106
        /*053a*/ 	.byte	0x05
	.zero		1


	//   ....[70]....
        /*053c*/ 	.word	0x00002f50
        /*0540*/ 	.word	0x000000ff
        /*0544*/ 	.word	0x000000e0
        /*0548*/ 	.short	0x010a
        /*054a*/ 	.byte	0x05
	.zero		1


	//   ....[71]....
        /*054c*/ 	.word	0x00002fe0
        /*0550*/ 	.word	0x000000ff
        /*0554*/ 	.word	0x000000e0
        /*0558*/ 	.short	0x0106
        /*055a*/ 	.byte	0x04
	.zero		1


	//   ....[72]....
        /*055c*/ 	.word	0x00003020
        /*0560*/ 	.word	0x00000000
        /*0564*/ 	.word	0x000000e0
        /*0568*/ 	.short	0x010a
        /*056a*/ 	.byte	0xff
	.zero		1


	//   ....[73]....
        /*056c*/ 	.word	0x000035e0
        /*0570*/ 	.word	0x00000000
        /*0574*/ 	.word	0x000000d0
        /*0578*/ 	.short	0x010a
        /*057a*/ 	.byte	0xff
	.zero		1


	//   ....[74]....
        /*057c*/ 	.word	0x000036f0
        /*0580*/ 	.word	0x00000003
        /*0584*/ 	.word	0x00000000
        /*0588*/ 	.short	0x0101
        /*058a*/ 	.byte	0xff
	.zero		1


	//   ....[75]....
        /*058c*/ 	.word	0x00003700
        /*0590*/ 	.word	0x000000ff
        /*0594*/ 	.word	0x00000000
        /*0598*/ 	.short	0x010a
        /*059a*/ 	.byte	0x07
	.zero		1


	//   ....[76]....
        /*059c*/ 	.word	0x00003780
        /*05a0*/ 	.word	0x000000ff
        /*05a4*/ 	.word	0x00000110
        /*05a8*/ 	.short	0x010a
        /*05aa*/ 	.byte	0x06
	.zero		1


	//   ....[77]....
        /*05ac*/ 	.word	0x00003850
        /*05b0*/ 	.word	0x000000ff
        /*05b4*/ 	.word	0x00000000
        /*05b8*/ 	.short	0x010a
        /*05ba*/ 	.byte	0x0b
	.zero		1


	//   ....[78]....
        /*05bc*/ 	.word	0x00003980
        /*05c0*/ 	.word	0x000000ff
        /*05c4*/ 	.word	0x00000000
        /*05c8*/ 	.short	0x010a
        /*05ca*/ 	.byte	0x22
	.zero		1


	//   ....[79]....
        /*05cc*/ 	.word	0x00003d60
        /*05d0*/ 	.word	0x000000ff
        /*05d4*/ 	.word	0x00000000
        /*05d8*/ 	.short	0x010a
        /*05da*/ 	.byte	0x06
	.zero		1


	//   ....[80]....
        /*05dc*/ 	.word	0x00003df0
        /*05e0*/ 	.word	0x000000ff
        /*05e4*/ 	.word	0x00000000
        /*05e8*/ 	.short	0x010a
        /*05ea*/ 	.byte	0x06
	.zero		1


	//   ....[81]....
        /*05ec*/ 	.word	0x00003e80
        /*05f0*/ 	.word	0x000000ff
        /*05f4*/ 	.word	0x00000000
        /*05f8*/ 	.short	0x010a
        /*05fa*/ 	.byte	0x06
	.zero		1


	//   ....[82]....
        /*05fc*/ 	.word	0x00003f10
        /*0600*/ 	.word	0x000000ff
        /*0604*/ 	.word	0x00000000
        /*0608*/ 	.short	0x010a
        /*060a*/ 	.byte	0x07
	.zero		1


	//   ....[83]....
        /*060c*/ 	.word	0x00004360
        /*0610*/ 	.word	0x00000000
        /*0614*/ 	.word	0x000000d0
        /*0618*/ 	.short	0x010a
        /*061a*/ 	.byte	0xff
	.zero		1


	//   ....[84]....
        /*061c*/ 	.word	0x00004450
        /*0620*/ 	.word	0x00000000
        /*0624*/ 	.word	0x00000000
        /*0628*/ 	.short	0x0101
        /*062a*/ 	.byte	0xff
	.zero		1


	//   ....[85]....
        /*062c*/ 	.word	0x00004770
        /*0630*/ 	.word	0x000000ff
        /*0634*/ 	.word	0x000000c8
        /*0638*/ 	.short	0x010a
        /*063a*/ 	.byte	0x06
	.zero		1


	//   ....[86]....
        /*063c*/ 	.word	0x000048f0
        /*0640*/ 	.word	0x000000ff
        /*0644*/ 	.word	0x000000b8
        /*0648*/ 	.short	0x010a
        /*064a*/ 	.byte	0x06
	.zero		1


	//   ....[87]....
        /*064c*/ 	.word	0x00004c20
        /*0650*/ 	.word	0x000000ff
        /*0654*/ 	.word	0x000000b0
        /*0658*/ 	.short	0x010b
        /*065a*/ 	.byte	0x06
	.zero		1


	//   ....[88]....
        /*065c*/ 	.word	0x00004c40
        /*0660*/ 	.word	0x000000ff
        /*0664*/ 	.word	0x00000000
        /*0668*/ 	.short	0x0101
        /*066a*/ 	.byte	0x27
	.zero		1


	//   ....[89]....
        /*066c*/ 	.word	0x00004c80
        /*0670*/ 	.word	0x00000000
        /*0674*/ 	.word	0x000000b8
        /*0678*/ 	.short	0x010a
        /*067a*/ 	.byte	0xff
	.zero		1


	//   ....[90]....
        /*067c*/ 	.word	0x00004f20
        /*0680*/ 	.word	0x00000000
        /*0684*/ 	.word	0x000000d0
        /*0688*/ 	.short	0x010a
        /*068a*/ 	.byte	0xff
	.zero		1


	//   ....[91]....
        /*068c*/ 	.word	0x00004fe0
        /*0690*/ 	.word	0x00000000
        /*0694*/ 	.word	0x00000000
        /*0698*/ 	.short	0x0101
        /*069a*/ 	.byte	0xff
	.zero		1


	//   ....[92]....
        /*069c*/ 	.word	0x00005720
        /*06a0*/ 	.word	0x000000ff
        /*06a4*/ 	.word	0x000000b0
        /*06a8*/ 	.short	0x010a
        /*06aa*/ 	.byte	0x2e
	.zero		1


	//   ....[93]....
        /*06ac*/ 	.word	0x000057a0
        /*06b0*/ 	.word	0x000000ff
        /*06b4*/ 	.word	0x000000f0
        /*06b8*/ 	.short	0x010a
        /*06ba*/ 	.byte	0x32
	.zero		1


	//   ....[94]....
        /*06bc*/ 	.word	0x00005850
        /*06c0*/ 	.word	0x000000ff
        /*06c4*/ 	.word	0x000000b0
        /*06c8*/ 	.short	0x010a
        /*06ca*/ 	.byte	0x2e
	.zero		1


	//   ....[95]....
        /*06cc*/ 	.word	0x000059d0
        /*06d0*/ 	.word	0x000000ff
        /*06d4*/ 	.word	0x00000000
        /*06d8*/ 	.short	0x0101
        /*06da*/ 	.byte	0x04
	.zero		1


	//   ....[96]....
        /*06dc*/ 	.word	0x00005a20
        /*06e0*/ 	.word	0x000000ff
        /*06e4*/ 	.word	0x000000f0
        /*06e8*/ 	.short	0x010a
        /*06ea*/ 	.byte	0x32
	.zero		1


	//   ....[97]....
        /*06ec*/ 	.word	0x00005c80
        /*06f0*/ 	.word	0x000000ff
        /*06f4*/ 	.word	0x00000000
        /*06f8*/ 	.short	0x0101
        /*06fa*/ 	.byte	0x05
	.zero		1


	//   ....[98]....
        /*06fc*/ 	.word	0x00006050
        /*0700*/ 	.word	0x00000004
        /*0704*/ 	.word	0x00000140
        /*0708*/ 	.short	0x010a
        /*070a*/ 	.byte	0xff
	.zero		1


	//   ....[99]....
        /*070c*/ 	.word	0x000060b0
        /*0710*/ 	.word	0x00000004
        /*0714*/ 	.word	0x00000058
        /*0718*/ 	.short	0x010a
        /*071a*/ 	.byte	0xff
	.zero		1


	//   ....[100]....
        /*071c*/ 	.word	0x00006110
        /*0720*/ 	.word	0x00000004
        /*0724*/ 	.word	0x00000058
        /*0728*/ 	.short	0x010a
        /*072a*/ 	.byte	0xff
	.zero		1


	//   ....[101]....
        /*072c*/ 	.word	0x00006160
        /*0730*/ 	.word	0x00000008
        /*0734*/ 	.word	0x000000d0
        /*0738*/ 	.short	0x010a
        /*073a*/ 	.byte	0xff
	.zero		1


	//   ....[102]....
        /*073c*/ 	.word	0x000061c0
        /*0740*/ 	.word	0x00000000
        /*0744*/ 	.word	0x00000000
        /*0748*/ 	.short	0x010a
        /*074a*/ 	.byte	0xff
	.zero		1


	//   ....[103]....
        /*074c*/ 	.word	0x00006220
        /*0750*/ 	.word	0x00000000
        /*0754*/ 	.word	0x00000000
        /*0758*/ 	.short	0x010a
        /*075a*/ 	.byte	0xff
	.zero		1


	//   ....[104]....
        /*075c*/ 	.word	0x00006280
        /*0760*/ 	.word	0x00000000
        /*0764*/ 	.word	0x00000000
        /*0768*/ 	.short	0x010a
        /*076a*/ 	.byte	0xff
	.zero		1


	//   ....[105]....
        /*076c*/ 	.word	0x000062e0
        /*0770*/ 	.word	0x00000000
        /*0774*/ 	.word	0x00000000
        /*0778*/ 	.short	0x010a
        /*077a*/ 	.byte	0xff
	.zero		1


	//   ....[106]....
        /*077c*/ 	.word	0x00006340
        /*0780*/ 	.word	0x00000000
        /*0784*/ 	.word	0x00000000
        /*0788*/ 	.short	0x010a
        /*078a*/ 	.byte	0xff
	.zero		1


	//   ....[107]....
        /*078c*/ 	.word	0x000063a0
        /*0790*/ 	.word	0x00000000
        /*0794*/ 	.word	0x00000000
        /*0798*/ 	.short	0x010a
        /*079a*/ 	.byte	0xff
	.zero		1


	//   ....[108]....
        /*079c*/ 	.word	0x00006400
        /*07a0*/ 	.word	0x00000000
        /*07a4*/ 	.word	0x00000000
        /*07a8*/ 	.short	0x010a
        /*07aa*/ 	.byte	0xff
	.zero		1


	//   ....[109]....
        /*07ac*/ 	.word	0x00006460
        /*07b0*/ 	.word	0x00000000
        /*07b4*/ 	.word	0x00000000
        /*07b8*/ 	.short	0x010a
        /*07ba*/ 	.byte	0xff
	.zero		1


	//   ....[110]....
        /*07bc*/ 	.word	0x000064c0
        /*07c0*/ 	.word	0x00000000
        /*07c4*/ 	.word	0x00000000
        /*07c8*/ 	.short	0x010a
        /*07ca*/ 	.byte	0xff
	.zero		1


	//   ....[111]....
        /*07cc*/ 	.word	0x00006520
        /*07d0*/ 	.word	0x00000000
        /*07d4*/ 	.word	0x00000000
        /*07d8*/ 	.short	0x010a
        /*07da*/ 	.byte	0xff
	.zero		1


	//   ....[112]....
        /*07dc*/ 	.word	0x00006570
        /*07e0*/ 	.word	0x00000000
        /*07e4*/ 	.word	0x00000130
        /*07e8*/ 	.short	0x010a
        /*07ea*/ 	.byte	0xff
	.zero		1


	//   ....[113]....
        /*07ec*/ 	.word	0x000065d0
        /*07f0*/ 	.word	0x00000000
        /*07f4*/ 	.word	0x000000e0
        /*07f8*/ 	.short	0x010a
        /*07fa*/ 	.byte	0xff
	.zero		1


	//   ....[114]....
        /*07fc*/ 	.word	0x00006620
        /*0800*/ 	.word	0x00000000
        /*0804*/ 	.word	0x000000d0
        /*0808*/ 	.short	0x010a
        /*080a*/ 	.byte	0xff
	.zero		1


	//   ....[115]....
        /*080c*/ 	.word	0x00006680
        /*0810*/ 	.word	0x00000000
        /*0814*/ 	.word	0x000000e0
        /*0818*/ 	.short	0x010a
        /*081a*/ 	.byte	0xff
	.zero		1


	//   ....[116]....
        /*081c*/ 	.word	0x000066d0
        /*0820*/ 	.word	0x00000000
        /*0824*/ 	.word	0x000000d0
        /*0828*/ 	.short	0x010a
        /*082a*/ 	.byte	0xff
	.zero		1


	//   ....[117]....
        /*082c*/ 	.word	0x00006730
        /*0830*/ 	.word	0x00000003
        /*0834*/ 	.word	0x00000110
        /*0838*/ 	.short	0x010a
        /*083a*/ 	.byte	0xff
	.zero		1


	//   ....[118]....
        /*083c*/ 	.word	0x00006790
        /*0840*/ 	.word	0x00000000
        /*0844*/ 	.word	0x00000000
        /*0848*/ 	.short	0x010a
        /*084a*/ 	.byte	0xff
	.zero		1


	//   ....[119]....
        /*084c*/ 	.word	0x000067f0
        /*0850*/ 	.word	0x00000000
        /*0854*/ 	.word	0x00000000
        /*0858*/ 	.short	0x010a
        /*085a*/ 	.byte	0xff
	.zero		1


	//   ....[120]....
        /*085c*/ 	.word	0x00006850
        /*0860*/ 	.word	0x00000000
        /*0864*/ 	.word	0x00000000
        /*0868*/ 	.short	0x010a
        /*086a*/ 	.byte	0xff
	.zero		1


	//   ....[121]....
        /*086c*/ 	.word	0x000068b0
        /*0870*/ 	.word	0x00000000
        /*0874*/ 	.word	0x00000000
        /*0878*/ 	.short	0x010a
        /*087a*/ 	.byte	0xff
	.zero		1


	//   ....[122]....
        /*087c*/ 	.word	0x00006910
        /*0880*/ 	.word	0x00000000
        /*0884*/ 	.word	0x00000000
        /*0888*/ 	.short	0x010a
        /*088a*/ 	.byte	0xff
	.zero		1


	//   ....[123]....
        /*088c*/ 	.word	0x00006960
        /*0890*/ 	.word	0x00000000
        /*0894*/ 	.word	0x000000d0
        /*0898*/ 	.short	0x010a
        /*089a*/ 	.byte	0xff
	.zero		1


	//   ....[124]....
        /*089c*/ 	.word	0x000069c0
        /*08a0*/ 	.word	0x00000000
        /*08a4*/ 	.word	0x000000c8
        /*08a8*/ 	.short	0x010a
        /*08aa*/ 	.byte	0xff
	.zero		1


	//   ....[125]....
        /*08ac*/ 	.word	0x00006a20
        /*08b0*/ 	.word	0x00000003
        /*08b4*/ 	.word	0x000000b8
        /*08b8*/ 	.short	0x010a
        /*08ba*/ 	.byte	0xff
	.zero		1


	//   ....[126]....
        /*08bc*/ 	.word	0x00006a70
        /*08c0*/ 	.word	0x00000000
        /*08c4*/ 	.word	0x000000d0
        /*08c8*/ 	.short	0x010a
        /*08ca*/ 	.byte	0xff
	.zero		1


	//   ....[127]....
        /*08cc*/ 	.word	0x00006ad0
        /*08d0*/ 	.word	0x00000000
        /*08d4*/ 	.word	0x000000b0
        /*08d8*/ 	.short	0x010a
        /*08da*/ 	.byte	0xff
	.zero		1


	//   ....[128]....
        /*08dc*/ 	.word	0x00006b30
        /*08e0*/ 	.word	0x00000003
        /*08e4*/ 	.word	0x000000f0
        /*08e8*/ 	.short	0x010a
        /*08ea*/ 	.byte	0xff
	.zero		1


	//----- nvinfo : EIATTR_NUM_MBARRIERS
	.align		4
.L_44:
        /*08ec*/ 	.byte	0x03, 0x38
        /*08ee*/ 	.short	0x002a


	//----- nvinfo : EIATTR_EXIT_INSTR_OFFSETS
	.align		4
        /*08f0*/ 	.byte	0x04, 0x1c
        /*08f2*/ 	.short	(.L_46 - .L_45)


	//   ....[0]....
.L_45:
        /*08f4*/ 	.word	0x00002af0


	//   ....[1]....
        /*08f8*/ 	.word	0x00002ff0


	//   ....[2]....
        /*08fc*/ 	.word	0x00003050


	//   ....[3]....
        /*0900*/ 	.word	0x00004170


	//   ....[4]....
        /*0904*/ 	.word	0x00004cb0


	//   ....[5]....
        /*0908*/ 	.word	0x00004cf0


	//   ....[6]....
        /*090c*/ 	.word	0x00006040


	//----- nvinfo : EIATTR_MAX_THREADS
	.align		4
.L_46:
        /*0910*/ 	.byte	0x04, 0x05
        /*0912*/ 	.short	(.L_48 - .L_47)
.L_47:
        /*0914*/ 	.word	0x00000100
        /*0918*/ 	.word	0x00000001
        /*091c*/ 	.word	0x00000001


	//----- nvinfo : EIATTR_CRS_STACK_SIZE
	.align		4
.L_48:
        /*0920*/ 	.byte	0x04, 0x1e
        /*0922*/ 	.short	(.L_50 - .L_49)
.L_49:
        /*0924*/ 	.word	0x00000000


	//----- nvinfo : EIATTR_CBANK_PARAM_SIZE
	.align		4
.L_50:
        /*0928*/ 	.byte	0x03, 0x19
        /*092a*/ 	.short	0x0800


	//----- nvinfo : EIATTR_PARAM_CBANK
	.align		4
        /*092c*/ 	.byte	0x04, 0x0a
        /*092e*/ 	.short	(.L_52 - .L_51)
	.align		4
.L_51:
        /*0930*/ 	.word	index@(.nv.constant0._ZN7cutlass13device_kernelINS_4gemm6kernel13GemmUniversalIN4cute5tupleIJiiiiEEENS1_10collective13CollectiveMmaINS1_35MainloopSm100TmaUmmaWarpSpecializedILi11ELi2ELi4ENS5_IJNS4_1CILi1EEESB_SB_EEEEENS5_IJNSA_ILi64EEENSA_ILi16EEENSA_ILi256EEEEEENS_12float_e4m3_tENS5_IJlSB_lEEESI_SJ_NS4_8TiledMMAINS4_8MMA_AtomIJNS4_10MMA_TraitsINS4_19SM100_MMA_F8F6F4_SSEJSI_SI_fSE_SF_NS4_17integral_constantINS4_4UMMA5MajorELSQ_0EEESR_NSO_INSP_7ScaleInELSS_0EEEST_EEEEEENS4_6LayoutISC_NS5_IJNSA_ILi0EEESX_SX_EEEEENS5_IJNS4_10UnderscoreES10_S10_EEEEENS4_13SM90_TMA_LOADENS4_14ComposedLayoutINS4_7SwizzleILi3ELi4ELi3EEENS4_18smem_ptr_flag_bitsILi8EEENSW_INS5_IJNSA_ILi8EEENSA_ILi128EEEEEENS5_IJS1A_SB_EEEEEEEvNS4_8identityES13_S1E_vS1F_EENS_8epilogue10collective18CollectiveEpilogueINS1H_23Sm100TmaWarpSpecializedILi1ELi1ELi8ELb0ELb0EEEJSH_NS5_IJNSW_ISE_SB_EENSW_ISF_SB_EEEEESI_SJ_SI_SJ_NS1H_6fusion15FusionCallbacksIS1L_NS1P_17LinearCombinationISI_fSI_fLNS_15FloatRoundStyleE2EEESH_S1O_JEEENS4_5SM1004TMEM4LOAD25SM100_TMEM_LOAD_16dp32b8xES13_NS14_INS15_ILi0ELi4ELi3EEES18_NSW_INS5_IJS19_SF_EEENS5_IJSF_SB_EEEEEEENS4_39AutoVectorizingCopyWithAssumedAlignmentILi128EEENS4_14SM90_TMA_STOREES23_S25_S25_EEEvvEEEEvNT_6ParamsE)
        /*0934*/ 	.short	0x0380
        /*0936*/ 	.short	0x0800


	//----- nvinfo : EIATTR_SW_WAR
	.align		4
.L_52:
        /*0938*/ 	.byte	0x04, 0x36
        /*093a*/ 	.short	(.L_54 - .L_53)
.L_53:
        /*093c*/ 	.word	0x00000008
.L_54:


//--------------------- .nv.callgraph             --------------------------
	.section	.nv.callgraph,"",@"SHT_CUDA_CALLGRAPH"
	.align	4
	.sectionentsize	8
	.align		4
        /*0000*/ 	.word	0x00000000
	.align		4
        /*0004*/ 	.word	0xffffffff
	.align		4
        /*0008*/ 	.word	index@(_ZN7cutlass13device_kernelINS_4gemm6kernel13GemmUniversalIN4cute5tupleIJiiiiEEENS1_10collective13CollectiveMmaINS1_35MainloopSm100TmaUmmaWarpSpecializedILi11ELi2ELi4ENS5_IJNS4_1CILi1EEESB_SB_EEEEENS5_IJNSA_ILi64EEENSA_ILi16EEENSA_ILi256EEEEEENS_12float_e4m3_tENS5_IJlSB_lEEESI_SJ_NS4_8TiledMMAINS4_8MMA_AtomIJNS4_10MMA_TraitsINS4_19SM100_MMA_F8F6F4_SSEJSI_SI_fSE_SF_NS4_17integral_constantINS4_4UMMA5MajorELSQ_0EEESR_NSO_INSP_7ScaleInELSS_0EEEST_EEEEEENS4_6LayoutISC_NS5_IJNSA_ILi0EEESX_SX_EEEEENS5_IJNS4_10UnderscoreES10_S10_EEEEENS4_13SM90_TMA_LOADENS4_14ComposedLayoutINS4_7SwizzleILi3ELi4ELi3EEENS4_18smem_ptr_flag_bitsILi8EEENSW_INS5_IJNSA_ILi8EEENSA_ILi128EEEEEENS5_IJS1A_SB_EEEEEEEvNS4_8identityES13_S1E_vS1F_EENS_8epilogue10collective18CollectiveEpilogueINS1H_23Sm100TmaWarpSpecializedILi1ELi1ELi8ELb0ELb0EEEJSH_NS5_IJNSW_ISE_SB_EENSW_ISF_SB_EEEEESI_SJ_SI_SJ_NS1H_6fusion15FusionCallbacksIS1L_NS1P_17LinearCombinationISI_fSI_fLNS_15FloatRoundStyleE2EEESH_S1O_JEEENS4_5SM1004TMEM4LOAD25SM100_TMEM_LOAD_16dp32b8xES13_NS14_INS15_ILi0ELi4ELi3EEES18_NSW_INS5_IJS19_SF_EEENS5_IJSF_SB_EEEEEEENS4_39AutoVectorizingCopyWithAssumedAlignmentILi128EEENS4_14SM90_TMA_STOREES23_S25_S25_EEEvvEEEEvNT_6ParamsE)
	.align		4
        /*000c*/ 	.word	index@(__assertfail)
	.align		4
        /*0010*/ 	.word	0x00000000
	.align		4
        /*0014*/ 	.word	0xfffffffe
	.align		4
        /*0018*/ 	.word	0x00000000
	.align		4
        /*001c*/ 	.word	0xfffffffd
	.align		4
        /*0020*/ 	.word	0x00000000
	.align		4
        /*0024*/ 	.word	0xfffffffc


//--------------------- .nv.constant4             --------------------------
	.section	.nv.constant4,"a",@progbits
	.align	8
	.align		8
.nv.constant4:
        /*0000*/ 	.dword	__assertfail
	.align		8
        /*0008*/ 	.dword	__unnamed_1
	.align		8
        /*0010*/ 	.dword	_ZN40_INTERNAL_a01fa696_4_k_cu_c892ed1b_184314cuda3std3__45__cpo5beginE
	.align		8
        /*0018*/ 	.dword	_ZN40_INTERNAL_a01fa696_4_k_cu_c892ed1b_184314cuda3std3__45__cpo3endE
	.align		8
        /*0020*/ 	.dword	_ZN40_INTERNAL_a01fa696_4_k_cu_c892ed1b_184314cuda3std3__45__cpo6cbeginE
	.align		8
        /*0028*/ 	.dword	_ZN40_INTERNAL_a01fa696_4_k_cu_c892ed1b_184314cuda3std3__45__cpo4cendE
	.align		8
        /*0030*/ 	.dword	_ZN40_INTERNAL_a01fa696_4_k_cu_c892ed1b_184314cuda3std3__442_GLOBAL__N__a01fa696_4_k_cu_c892ed1b_184316ignoreE
	.align		8
        /*0038*/ 	.dword	_ZN40_INTERNAL_a01fa696_4_k_cu_c892ed1b_184314cuda3std3__419piecewise_constructE
	.align		8
        /*0040*/ 	.dword	_ZN40_INTERNAL_a01fa696_4_k_cu_c892ed1b_184314cuda3std3__48in_placeE
	.align		8
        /*0048*/ 	.dword	_ZN40_INTERNAL_a01fa696_4_k_cu_c892ed1b_184314cuda3std6ranges3__45__cpo4swapE
	.align		8
        /*0050*/ 	.dword	_ZN40_INTERNAL_a01fa696_4_k_cu_c892ed1b_184314cuda3std6ranges3__45__cpo9iter_moveE
	.align		8
        /*0058*/ 	.dword	_ZN40_INTERNAL_a01fa696_4_k_cu_c892ed1b_184314cute7productE
	.align		8
        /*0060*/ 	.dword	_ZN40_INTERNAL_a01fa696_4_k_cu_c892ed1b_184314cute1_E
	.align		8
        /*0068*/ 	.dword	$str$25
	.align		8
        /*0070*/ 	.dword	$str$26


//--------------------- .text._ZN7cutlass13device_kernelINS_4gemm6kernel13GemmUniversalIN4cute5tupleIJiiiiEEENS1_10collective13CollectiveMmaINS1_35MainloopSm100TmaUmmaWarpSpecializedILi11ELi2ELi4ENS5_IJNS4_1CILi1EEESB_SB_EEEEENS5_IJNSA_ILi64EEENSA_ILi16EEENSA_ILi256EEEEEENS_12float_e4m3_tENS5_IJlSB_lEEESI_SJ_NS4_8TiledMMAINS4_8MMA_AtomIJNS4_10MMA_TraitsINS4_19SM100_MMA_F8F6F4_SSEJSI_SI_fSE_SF_NS4_17integral_constantINS4_4UMMA5MajorELSQ_0EEESR_NSO_INSP_7ScaleInELSS_0EEEST_EEEEEENS4_6LayoutISC_NS5_IJNSA_ILi0EEESX_SX_EEEEENS5_IJNS4_10UnderscoreES10_S10_EEEEENS4_13SM90_TMA_LOADENS4_14ComposedLayoutINS4_7SwizzleILi3ELi4ELi3EEENS4_18smem_ptr_flag_bitsILi8EEENSW_INS5_IJNSA_ILi8EEENSA_ILi128EEEEEENS5_IJS1A_SB_EEEEEEEvNS4_8identityES13_S1E_vS1F_EENS_8epilogue10collective18CollectiveEpilogueINS1H_23Sm100TmaWarpSpecializedILi1ELi1ELi8ELb0ELb0EEEJSH_NS5_IJNSW_ISE_SB_EENSW_ISF_SB_EEEEESI_SJ_SI_SJ_NS1H_6fusion15FusionCallbacksIS1L_NS1P_17LinearCombinationISI_fSI_fLNS_15FloatRoundStyleE2EEESH_S1O_JEEENS4_5SM1004TMEM4LOAD25SM100_TMEM_LOAD_16dp32b8xES13_NS14_INS15_ILi0ELi4ELi3EEES18_NSW_INS5_IJS19_SF_EEENS5_IJSF_SB_EEEEEEENS4_39AutoVectorizingCopyWithAssumedAlignmentILi128EEENS4_14SM90_TMA_STOREES23_S25_S25_EEEvvEEEEvNT_6ParamsE --------------------------
	.section	.text._ZN7cutlass13device_kernelINS_4gemm6kernel13GemmUniversalIN4cute5tupleIJiiiiEEENS1_10collective13CollectiveMmaINS1_35MainloopSm100TmaUmmaWarpSpecializedILi11ELi2ELi4ENS5_IJNS4_1CILi1EEESB_SB_EEEEENS5_IJNSA_ILi64EEENSA_ILi16EEENSA_ILi256EEEEEENS_12float_e4m3_tENS5_IJlSB_lEEESI_SJ_NS4_8TiledMMAINS4_8MMA_AtomIJNS4_10MMA_TraitsINS4_19SM100_MMA_F8F6F4_SSEJSI_SI_fSE_SF_NS4_17integral_constantINS4_4UMMA5MajorELSQ_0EEESR_NSO_INSP_7ScaleInELSS_0EEEST_EEEEEENS4_6LayoutISC_NS5_IJNSA_ILi0EEESX_SX_EEEEENS5_IJNS4_10UnderscoreES10_S10_EEEEENS4_13SM90_TMA_LOADENS4_14ComposedLayoutINS4_7SwizzleILi3ELi4ELi3EEENS4_18smem_ptr_flag_bitsILi8EEENSW_INS5_IJNSA_ILi8EEENSA_ILi128EEEEEENS5_IJS1A_SB_EEEEEEEvNS4_8identityES13_S1E_vS1F_EENS_8epilogue10collective18CollectiveEpilogueINS1H_23Sm100TmaWarpSpecializedILi1ELi1ELi8ELb0ELb0EEEJSH_NS5_IJNSW_ISE_SB_EENSW_ISF_SB_EEEEESI_SJ_SI_SJ_NS1H_6fusion15FusionCallbacksIS1L_NS1P_17LinearCombinationISI_fSI_fLNS_15FloatRoundStyleE2EEESH_S1O_JEEENS4_5SM1004TMEM4LOAD25SM100_TMEM_LOAD_16dp32b8xES13_NS14_INS15_ILi0ELi4ELi3EEES18_NSW_INS5_IJS19_SF_EEENS5_IJSF_SB_EEEEEEENS4_39AutoVectorizingCopyWithAssumedAlignmentILi128EEENS4_14SM90_TMA_STOREES23_S25_S25_EEEvvEEEEvNT_6ParamsE,"ax",@progbits
	.align	128
.text._ZN7cutlass13device_kernelINS_4gemm6kernel13GemmUniversalIN4cute5tupleIJiiiiEEENS1_10collective13CollectiveMmaINS1_35MainloopSm100TmaUmmaWarpSpecializedILi11ELi2ELi4ENS5_IJNS4_1CILi1EEESB_SB_EEEEENS5_IJNSA_ILi64EEENSA_ILi16EEENSA_ILi256EEEEEENS_12float_e4m3_tENS5_IJlSB_lEEESI_SJ_NS4_8TiledMMAINS4_8MMA_AtomIJNS4_10MMA_TraitsINS4_19SM100_MMA_F8F6F4_SSEJSI_SI_fSE_SF_NS4_17integral_constantINS4_4UMMA5MajorELSQ_0EEESR_NSO_INSP_7ScaleInELSS_0EEEST_EEEEEENS4_6LayoutISC_NS5_IJNSA_ILi0EEESX_SX_EEEEENS5_IJNS4_10UnderscoreES10_S10_EEEEENS4_13SM90_TMA_LOADENS4_14ComposedLayoutINS4_7SwizzleILi3ELi4ELi3EEENS4_18smem_ptr_flag_bitsILi8EEENSW_INS5_IJNSA_ILi8EEENSA_ILi128EEEEEENS5_IJS1A_SB_EEEEEEEvNS4_8identityES13_S1E_vS1F_EENS_8epilogue10collective18CollectiveEpilogueINS1H_23Sm100TmaWarpSpecializedILi1ELi1ELi8ELb0ELb0EEEJSH_NS5_IJNSW_ISE_SB_EENSW_ISF_SB_EEEEESI_SJ_SI_SJ_NS1H_6fusion15FusionCallbacksIS1L_NS1P_17LinearCombinationISI_fSI_fLNS_15FloatRoundStyleE2EEESH_S1O_JEEENS4_5SM1004TMEM4LOAD25SM100_TMEM_LOAD_16dp32b8xES13_NS14_INS15_ILi0ELi4ELi3EEES18_NSW_INS5_IJS19_SF_EEENS5_IJSF_SB_EEEEEEENS4_39AutoVectorizingCopyWithAssumedAlignmentILi128EEENS4_14SM90_TMA_STOREES23_S25_S25_EEEvvEEEEvNT_6ParamsE:
        .type           _ZN7cutlass13device_kernelINS_4gemm6kernel13GemmUniversalIN4cute5tupleIJiiiiEEENS1_10collective13CollectiveMmaINS1_35MainloopSm100TmaUmmaWarpSpecializedILi11ELi2ELi4ENS5_IJNS4_1CILi1EEESB_SB_EEEEENS5_IJNSA_ILi64EEENSA_ILi16EEENSA_ILi256EEEEEENS_12float_e4m3_tENS5_IJlSB_lEEESI_SJ_NS4_8TiledMMAINS4_8MMA_AtomIJNS4_10MMA_TraitsINS4_19SM100_MMA_F8F6F4_SSEJSI_SI_fSE_SF_NS4_17integral_constantINS4_4UMMA5MajorELSQ_0EEESR_NSO_INSP_7ScaleInELSS_0EEEST_EEEEEENS4_6LayoutISC_NS5_IJNSA_ILi0EEESX_SX_EEEEENS5_IJNS4_10UnderscoreES10_S10_EEEEENS4_13SM90_TMA_LOADENS4_14ComposedLayoutINS4_7SwizzleILi3ELi4ELi3EEENS4_18smem_ptr_flag_bitsILi8EEENSW_INS5_IJNSA_ILi8EEENSA_ILi128EEEEEENS5_IJS1A_SB_EEEEEEEvNS4_8identityES13_S1E_vS1F_EENS_8epilogue10collective18CollectiveEpilogueINS1H_23Sm100TmaWarpSpecializedILi1ELi1ELi8ELb0ELb0EEEJSH_NS5_IJNSW_ISE_SB_EENSW_ISF_SB_EEEEESI_SJ_SI_SJ_NS1H_6fusion15FusionCallbacksIS1L_NS1P_17LinearCombinationISI_fSI_fLNS_15FloatRoundStyleE2EEESH_S1O_JEEENS4_5SM1004TMEM4LOAD25SM100_TMEM_LOAD_16dp32b8xES13_NS14_INS15_ILi0ELi4ELi3EEES18_NSW_INS5_IJS19_SF_EEENS5_IJSF_SB_EEEEEEENS4_39AutoVectorizingCopyWithAssumedAlignmentILi128EEENS4_14SM90_TMA_STOREES23_S25_S25_EEEvvEEEEvNT_6ParamsE,@function
        .size           _ZN7cutlass13device_kernelINS_4gemm6kernel13GemmUniversalIN4cute5tupleIJiiiiEEENS1_10collective13CollectiveMmaINS1_35MainloopSm100TmaUmmaWarpSpecializedILi11ELi2ELi4ENS5_IJNS4_1CILi1EEESB_SB_EEEEENS5_IJNSA_ILi64EEENSA_ILi16EEENSA_ILi256EEEEEENS_12float_e4m3_tENS5_IJlSB_lEEESI_SJ_NS4_8TiledMMAINS4_8MMA_AtomIJNS4_10MMA_TraitsINS4_19SM100_MMA_F8F6F4_SSEJSI_SI_fSE_SF_NS4_17integral_constantINS4_4UMMA5MajorELSQ_0EEESR_NSO_INSP_7ScaleInELSS_0EEEST_EEEEEENS4_6LayoutISC_NS5_IJNSA_ILi0EEESX_SX_EEEEENS5_IJNS4_10UnderscoreES10_S10_EEEEENS4_13SM90_TMA_LOADENS4_14ComposedLayoutINS4_7SwizzleILi3ELi4ELi3EEENS4_18smem_ptr_flag_bitsILi8EEENSW_INS5_IJNSA_ILi8EEENSA_ILi128EEEEEENS5_IJS1A_SB_EEEEEEEvNS4_8identityES13_S1E_vS1F_EENS_8epilogue10collective18CollectiveEpilogueINS1H_23Sm100TmaWarpSpecializedILi1ELi1ELi8ELb0ELb0EEEJSH_NS5_IJNSW_ISE_SB_EENSW_ISF_SB_EEEEESI_SJ_SI_SJ_NS1H_6fusion15FusionCallbacksIS1L_NS1P_17LinearCombinationISI_fSI_fLNS_15FloatRoundStyleE2EEESH_S1O_JEEENS4_5SM1004TMEM4LOAD25SM100_TMEM_LOAD_16dp32b8xES13_NS14_INS15_ILi0ELi4ELi3EEES18_NSW_INS5_IJS19_SF_EEENS5_IJSF_SB_EEEEEEENS4_39AutoVectorizingCopyWithAssumedAlignmentILi128EEENS4_14SM90_TMA_STOREES23_S25_S25_EEEvvEEEEvNT_6ParamsE,(.L_x_147 - _ZN7cutlass13device_kernelINS_4gemm6kernel13GemmUniversalIN4cute5tupleIJiiiiEEENS1_10collective13CollectiveMmaINS1_35MainloopSm100TmaUmmaWarpSpecializedILi11ELi2ELi4ENS5_IJNS4_1CILi1EEESB_SB_EEEEENS5_IJNSA_ILi64EEENSA_ILi16EEENSA_ILi256EEEEEENS_12float_e4m3_tENS5_IJlSB_lEEESI_SJ_NS4_8TiledMMAINS4_8MMA_AtomIJNS4_10MMA_TraitsINS4_19SM100_MMA_F8F6F4_SSEJSI_SI_fSE_SF_NS4_17integral_constantINS4_4UMMA5MajorELSQ_0EEESR_NSO_INSP_7ScaleInELSS_0EEEST_EEEEEENS4_6LayoutISC_NS5_IJNSA_ILi0EEESX_SX_EEEEENS5_IJNS4_10UnderscoreES10_S10_EEEEENS4_13SM90_TMA_LOADENS4_14ComposedLayoutINS4_7SwizzleILi3ELi4ELi3EEENS4_18smem_ptr_flag_bitsILi8EEENSW_INS5_IJNSA_ILi8EEENSA_ILi128EEEEEENS5_IJS1A_SB_EEEEEEEvNS4_8identityES13_S1E_vS1F_EENS_8epilogue10collective18CollectiveEpilogueINS1H_23Sm100TmaWarpSpecializedILi1ELi1ELi8ELb0ELb0EEEJSH_NS5_IJNSW_ISE_SB_EENSW_ISF_SB_EEEEESI_SJ_SI_SJ_NS1H_6fusion15FusionCallbacksIS1L_NS1P_17LinearCombinationISI_fSI_fLNS_15FloatRoundStyleE2EEESH_S1O_JEEENS4_5SM1004TMEM4LOAD25SM100_TMEM_LOAD_16dp32b8xES13_NS14_INS15_ILi0ELi4ELi3EEES18_NSW_INS5_IJS19_SF_EEENS5_IJSF_SB_EEEEEEENS4_39AutoVectorizingCopyWithAssumedAlignmentILi128EEENS4_14SM90_TMA_STOREES23_S25_S25_EEEvvEEEEvNT_6ParamsE)
        .other          _ZN7cutlass13device_kernelINS_4gemm6kernel13GemmUniversalIN4cute5tupleIJiiiiEEENS1_10collective13CollectiveMmaINS1_35MainloopSm100TmaUmmaWarpSpecializedILi11ELi2ELi4ENS5_IJNS4_1CILi1EEESB_SB_EEEEENS5_IJNSA_ILi64EEENSA_ILi16EEENSA_ILi256EEEEEENS_12float_e4m3_tENS5_IJlSB_lEEESI_SJ_NS4_8TiledMMAINS4_8MMA_AtomIJNS4_10MMA_TraitsINS4_19SM100_MMA_F8F6F4_SSEJSI_SI_fSE_SF_NS4_17integral_constantINS4_4UMMA5MajorELSQ_0EEESR_NSO_INSP_7ScaleInELSS_0EEEST_EEEEEENS4_6LayoutISC_NS5_IJNSA_ILi0EEESX_SX_EEEEENS5_IJNS4_10UnderscoreES10_S10_EEEEENS4_13SM90_TMA_LOADENS4_14ComposedLayoutINS4_7SwizzleILi3ELi4ELi3EEENS4_18smem_ptr_flag_bitsILi8EEENSW_INS5_IJNSA_ILi8EEENSA_ILi128EEEEEENS5_IJS1A_SB_EEEEEEEvNS4_8identityES13_S1E_vS1F_EENS_8epilogue10collective18CollectiveEpilogueINS1H_23Sm100TmaWarpSpecializedILi1ELi1ELi8ELb0ELb0EEEJSH_NS5_IJNSW_ISE_SB_EENSW_ISF_SB_EEEEESI_SJ_SI_SJ_NS1H_6fusion15FusionCallbacksIS1L_NS1P_17LinearCombinationISI_fSI_fLNS_15FloatRoundStyleE2EEESH_S1O_JEEENS4_5SM1004TMEM4LOAD25SM100_TMEM_LOAD_16dp32b8xES13_NS14_INS15_ILi0ELi4ELi3EEES18_NSW_INS5_IJS19_SF_EEENS5_IJSF_SB_EEEEEEENS4_39AutoVectorizingCopyWithAssumedAlignmentILi128EEENS4_14SM90_TMA_STOREES23_S25_S25_EEEvvEEEEvNT_6ParamsE,@"STO_CUDA_ENTRY STV_DEFAULT"
_ZN7cutlass13device_kernelINS_4gemm6kernel13GemmUniversalIN4cute5tupleIJiiiiEEENS1_10collective13CollectiveMmaINS1_35MainloopSm100TmaUmmaWarpSpecializedILi11ELi2ELi4ENS5_IJNS4_1CILi1EEESB_SB_EEEEENS5_IJNSA_ILi64EEENSA_ILi16EEENSA_ILi256EEEEEENS_12float_e4m3_tENS5_IJlSB_lEEESI_SJ_NS4_8TiledMMAINS4_8MMA_AtomIJNS4_10MMA_TraitsINS4_19SM100_MMA_F8F6F4_SSEJSI_SI_fSE_SF_NS4_17integral_constantINS4_4UMMA5MajorELSQ_0EEESR_NSO_INSP_7ScaleInELSS_0EEEST_EEEEEENS4_6LayoutISC_NS5_IJNSA_ILi0EEESX_SX_EEEEENS5_IJNS4_10UnderscoreES10_S10_EEEEENS4_13SM90_TMA_LOADENS4_14ComposedLayoutINS4_7SwizzleILi3ELi4ELi3EEENS4_18smem_ptr_flag_bitsILi8EEENSW_INS5_IJNSA_ILi8EEENSA_ILi128EEEEEENS5_IJS1A_SB_EEEEEEEvNS4_8identityES13_S1E_vS1F_EENS_8epilogue10collective18CollectiveEpilogueINS1H_23Sm100TmaWarpSpecializedILi1ELi1ELi8ELb0ELb0EEEJSH_NS5_IJNSW_ISE_SB_EENSW_ISF_SB_EEEEESI_SJ_SI_SJ_NS1H_6fusion15FusionCallbacksIS1L_NS1P_17LinearCombinationISI_fSI_fLNS_15FloatRoundStyleE2EEESH_S1O_JEEENS4_5SM1004TMEM4LOAD25SM100_TMEM_LOAD_16dp32b8xES13_NS14_INS15_ILi0ELi4ELi3EEES18_NSW_INS5_IJS19_SF_EEENS5_IJSF_SB_EEEEEEENS4_39AutoVectorizingCopyWithAssumedAlignmentILi128EEENS4_14SM90_TMA_STOREES23_S25_S25_EEEvvEEEEvNT_6ParamsE:
[----:B------:R-:W1:Y:S01]  /*0000*/  LDC R1, c[0x0][0x37c] ;  /* 0x0000df00ff017b82 */ /* 0x000e620000000800 */
[----:B------:R-:W2:Y:S01]  /*0010*/  S2R R51, SR_TID.X ;  /* 0x0000000000337919 */ /* 0x000ea20000002100 */
[----:B------:R-:W3:Y:S01]  /*0020*/  LDCU.64 UR4, c[0x0][0x890] ;  /* 0x00011200ff0477ac */ /* 0x000ee20008000a00 */
[----:B------:R-:W-:Y:S02]  /*0030*/  PRMT R40, RZ, 0x7610, R40 ;  /* 0x00007610ff287816 */ /* 0x000fe40000000028 */
[----:B------:R-:W-:Y:S01]  /*0040*/  ELECT P5, URZ, PT ;  /* 0x0000000000ff782f */ /* 0x000fe200038a0000 */
[----:B------:R-:W4:Y:S01]  /*0050*/  LDCU.64 UR44, c[0x0][0x358] ;  /* 0x00006b00ff2c77ac */ /* 0x000f220008000a00 */
[----:B---3--:R-:W-:-:S04]  /*0060*/  UISETP.NE.U32.AND UP0, UPT, UR4, URZ, UPT ;  /* 0x000000ff0400728c */ /* 0x008fc8000bf05070 */
[----:B------:R-:W-:Y:S01]  /*0070*/  UISETP.NE.AND.EX UP0, UPT, UR5, URZ, UPT, UP0 ;  /* 0x000000ff0500728c */ /* 0x000fe2000bf05300 */
[----:B--2---:R-:W-:-:S05]  /*0080*/  SHF.R.U32.HI R46, RZ, 0x5, R51 ;  /* 0x00000005ff2e7819 */ /* 0x004fca0000011633 */
[----:B------:R-:W2:Y:S02]  /*0090*/  SHFL.IDX PT, R0, R46, RZ, 0x1f ;  /* 0x00001fff2e007589 */ /* 0x000ea400000e0000 */
[----:B--2---:R-:W-:Y:S01]  /*00a0*/  R2UR UR8, R0 ;  /* 0x00000000000872ca */ /* 0x004fe200000e0000 */
[----:B-1--4-:R-:W-:-:S14]  /*00b0*/  BRA.U UP0, `(.L_x_0) ;  /* 0x00000001002c7547 */ /* 0x012fdc000b800000 */
[----:B------:R-:W1:Y:S02]  /*00c0*/  LDCU.64 UR6, c[0x0][0x888] ;  /* 0x00011100ff0677ac */ /* 0x000e640008000a00 */
[----:B-1----:R-:W-:-:S04]  /*00d0*/  UISETP.NE.U32.AND UP0, UPT, UR6, URZ, UPT ;  /* 0x000000ff0600728c */ /* 0x002fc8000bf05070 */
[----:B------:R-:W-:-:S09]  /*00e0*/  UISETP.NE.AND.EX UP0, UPT, UR7, URZ, UPT, UP0 ;  /* 0x000000ff0700728c */ /* 0x000fd2000bf05300 */
[----:B------:R-:W-:Y:S05]  /*00f0*/  BRA.U !UP0, `(.L_x_1) ;  /* 0x0000000108147547 */ /* 0x000fea000b800000 */
[----:B------:R-:W1:Y:S02]  /*0100*/  LDC.64 R2, c[0x0][0x888] ;  /* 0x00022200ff027b82 */ /* 0x000e640000000a00 */
[----:B-1----:R-:W2:Y:S01]  /*0110*/  LDG.E R0, desc[UR44][R2.64] ;  /* 0x0000002c02007981 */ /* 0x002ea2000c1e1900 */
[----:B------:R-:W-:Y:S01]  /*0120*/  HFMA2 R40, -RZ, RZ, 0, 5.9604644775390625e-08 ;  /* 0x00000001ff287431 */ /* 0x000fe200000001ff */
[----:B--2---:R-:W-:Y:S01]  /*0130*/  R2UR UR38, R0 ;  /* 0x00000000002672ca */ /* 0x004fe200000e0000 */
[----:B------:R-:W-:Y:S05]  /*0140*/  BRA `(.L_x_0) ;  /* 0x0000000000087947 */ /* 0x000fea0003800000 */
.L_x_1:
[----:B------:R-:W-:Y:S01]  /*0150*/  HFMA2 R40, -RZ, RZ, 0, 5.9604644775390625e-08 ;  /* 0x00000001ff287431 */ /* 0x000fe200000001ff */
[----:B------:R-:W1:Y:S02]  /*0160*/  LDCU UR38, c[0x0][0x880] ;  /* 0x00011000ff2677ac */ /* 0x000e640008000800 */
.L_x_0:
[----:B------:R-:W2:Y:S02]  /*0170*/  LDCU.64 UR6, c[0x0][0x8b0] ;  /* 0x00011600ff0677ac */ /* 0x000ea40008000a00 */
[----:B--2---:R-:W-:-:S04]  /*0180*/  UISETP.NE.U32.AND UP0, UPT, UR6, URZ, UPT ;  /* 0x000000ff0600728c */ /* 0x004fc8000bf05070 */
[----:B------:R-:W-:-:S09]  /*0190*/  UISETP.NE.AND.EX UP0, UPT, UR7, URZ, UPT, UP0 ;  /* 0x000000ff0700728c */ /* 0x000fd2000bf05300 */
[----:B------:R-:W-:Y:S05]  /*01a0*/  BRA.U UP0, `(.L_x_2) ;  /* 0x0000000100207547 */ /* 0x000fea000b800000 */
[----:B------:R-:W2:Y:S02]  /*01b0*/  LDCU.64 UR6, c[0x0][0x8a8] ;  /* 0x00011500ff0677ac */ /* 0x000ea40008000a00 */
[----:B--2---:R-:W-:-:S04]  /*01c0*/  UISETP.NE.U32.AND UP0, UPT, UR6, URZ, UPT ;  /* 0x000000ff0600728c */ /* 0x004fc8000bf05070 */
[----:B------:R-:W-:-:S09]  /*01d0*/  UISETP.NE.AND.EX UP0, UPT, UR7, URZ, UPT, UP0 ;  /* 0x000000ff0700728c */ /* 0x000fd2000bf05300 */
[----:B------:R-:W-:Y:S05]  /*01e0*/  BRA.U !UP0, `(.L_x_3) ;  /* 0x00000001080c7547 */ /* 0x000fea000b800000 */
[----:B------:R-:W2:Y:S02]  /*01f0*/  LDC.64 R2, c[0x0][0x8a8] ;  /* 0x00022a00ff027b82 */ /* 0x000ea40000000a00 */
[----:B--2---:R2:W5:Y:S01]  /*0200*/  LDG.E R27, desc[UR44][R2.64] ;  /* 0x0000002c021b7981 */ /* 0x004562000c1e1900 */
[----:B------:R-:W-:Y:S05]  /*0210*/  BRA `(.L_x_2) ;  /* 0x0000000000047947 */ /* 0x000fea0003800000 */
.L_x_3:
[----:B------:R-:W3:Y:S02]  /*0220*/  LDC R27, c[0x0][0x8a0] ;  /* 0x00022800ff1b7b82 */ /* 0x000ee40000000800 */
.L_x_2:
[----:B------:R-:W-:Y:S01]  /*0230*/  IMAD.U32 R0, RZ, RZ, UR8 ;  /* 0x00000008ff007e24 */ /* 0x000fe2000f8e00ff */
[----:B------:R-:W-:Y:S04]  /*0240*/  BSSY.RECONVERGENT B0, `(.L_x_4) ;  /* 0x000000c000007945 */ /* 0x000fe80003800200 */
[C---:B------:R-:W-:Y:S02]  /*0250*/  ISETP.NE.OR P1, PT, R0.reuse, 0x1, !P5 ;  /* 0x000000010000780c */ /* 0x040fe40006f25670 */
[----:B------:R-:W-:-:S11]  /*0260*/  ISETP.NE.OR P0, PT, R0, 0x3, !P5 ;  /* 0x000000030000780c */ /* 0x000fd60006f05670 */
[----:B------:R-:W-:Y:S05]  /*0270*/  @P1 BRA `(.L_x_5) ;  /* 0x0000000000201947 */ /* 0x000fea0003800000 */
[----:B------:R-:W4:Y:S02]  /*0280*/  LDCU.64 UR6, c[0x0][0x348] ;  /* 0x00006900ff0677ac */ /* 0x000f240008000a00 */
[----:B----4-:R-:W-:Y:S02]  /*0290*/  UIADD3 UR10, UP1, UPT, UR6, 0x80, URZ ;  /* 0x00000080060a7890 */ /* 0x010fe4000ff3e0ff */
[----:B------:R-:W-:Y:S02]  /*02a0*/  UIADD3 UR6, UP0, UPT, UR6, 0x180, URZ ;  /* 0x0000018006067890 */ /* 0x000fe4000ff1e0ff */
[----:B------:R-:W-:Y:S02]  /*02b0*/  UIADD3.X UR11, UPT, UPT, URZ, UR7, URZ, UP1, !UPT ;  /* 0x00000007ff0b7290 */ /* 0x000fe40008ffe4ff */
[----:B------:R-:W-:-:S07]  /*02c0*/  UIADD3.X UR7, UPT, UPT, URZ, UR7, URZ, UP0, !UPT ;  /* 0x00000007ff077290 */ /* 0x000fce00087fe4ff */
[----:B------:R4:W-:Y:S02]  /*02d0*/  UTMACCTL.PF [UR10] ;  /* 0x000000000a0079b9 */ /* 0x0009e40008040000 */
[----:B------:R4:W-:Y:S02]  /*02e0*/  UTMACCTL.PF [UR6] ;  /* 0x00000000060079b9 */ /* 0x0009e40008040000 */
[----:B----4-:R-:W-:Y:S01]  /*02f0*/  NOP ;  /* 0x0000000000007918 */ /* 0x010fe20000000000 */
.L_x_5:
[----:B-1----:R-:W-:Y:S05]  /*0300*/  BSYNC.RECONVERGENT B0 ;  /* 0x0000000000007941 */ /* 0x002fea0003800200 */
.L_x_4:
[----:B------:R-:W-:Y:S04]  /*0310*/  BSSY.RECONVERGENT B0, `(.L_x_6) ;  /* 0x000000a000007945 */ /* 0x000fe80003800200 */
[----:B------:R-:W-:Y:S05]  /*0320*/  @P0 BRA `(.L_x_7) ;  /* 0x0000000000200947 */ /* 0x000fea0003800000 */
[----:B------:R-:W1:Y:S02]  /*0330*/  LDCU.64 UR6, c[0x0][0x348] ;  /* 0x00006900ff0677ac */ /* 0x000e640008000a00 */
[----:B-1----:R-:W-:Y:S02]  /*0340*/  UIADD3 UR10, UP1, UPT, UR6, 0x580, URZ ;  /* 0x00000580060a7890 */ /* 0x002fe4000ff3e0ff */
[----:B------:R-:W-:Y:S02]  /*0350*/  UIADD3 UR6, UP0, UPT, UR6, 0x680, URZ ;  /* 0x0000068006067890 */ /* 0x000fe4000ff1e0ff */
[----:B------:R-:W-:Y:S02]  /*0360*/  UIADD3.X UR11, UPT, UPT, URZ, UR7, URZ, UP1, !UPT ;  /* 0x00000007ff0b7290 */ /* 0x000fe40008ffe4ff */
[----:B------:R-:W-:-:S07]  /*0370*/  UIADD3.X UR7, UPT, UPT, URZ, UR7, URZ, UP0, !UPT ;  /* 0x00000007ff077290 */ /* 0x000fce00087fe4ff */
[----:B------:R1:W-:Y:S02]  /*0380*/  UTMACCTL.PF [UR10] ;  /* 0x000000000a0079b9 */ /* 0x0003e40008040000 */
[----:B------:R1:W-:Y:S02]  /*0390*/  UTMACCTL.PF [UR6] ;  /* 0x00000000060079b9 */ /* 0x0003e40008040000 */
[----:B-1----:R-:W-:Y:S01]  /*03a0*/  NOP ;  /* 0x0000000000007918 */ /* 0x002fe20000000000 */
.L_x_7:
[----:B------:R-:W-:Y:S05]  /*03b0*/  BSYNC.RECONVERGENT B0 ;  /* 0x0000000000007941 */ /* 0x000fea0003800200 */
.L_x_6:
[----:B------:R-:W1:Y:S01]  /*03c0*/  LDCU.64 UR6, c[0x0][0x888] ;  /* 0x00011100ff0677ac */ /* 0x000e620008000a00 */
[----:B------:R-:W-:Y:S02]  /*03d0*/  UISETP.EQ.U32.AND UP1, UPT, UR4, URZ, UPT ;  /* 0x000000ff0400728c */ /* 0x000fe4000bf22070 */
[----:B------:R-:W-:Y:S02]  /*03e0*/  UPLOP3.LUT UP2, UPT, UPT, UPT, UPT, 0x80, 0x8 ;  /* 0x000000000008789c */ /* 0x000fe40003f4f070 */
[----:B-1----:R-:W-:-:S04]  /*03f0*/  UISETP.NE.U32.AND UP0, UPT, UR6, URZ, UPT ;  /* 0x000000ff0600728c */ /* 0x002fc8000bf05070 */
[----:B------:R-:W-:-:S04]  /*0400*/  UISETP.NE.AND.EX UP0, UPT, UR7, URZ, UPT, UP0 ;  /* 0x000000ff0700728c */ /* 0x000fc8000bf05300 */
[----:B------:R-:W-:-:S04]  /*0410*/  UISETP.EQ.OR.EX UP3, UPT, UR5, URZ, !UP0, UP1 ;  /* 0x000000ff0500728c */ /* 0x000fc8000c762710 */
[----:B------:R-:W-:-:S05]  /*0420*/  UP2UR UR47, UPR, URZ, 0x8 ;  /* 0x00000008ff2f7883 */ /* 0x000fca0008000000 */
[----:B------:R-:W-:Y:S07]  /*0430*/  BRA.U !UP3, `(.L_x_8) ;  /* 0x000000010b207547 */ /* 0x000fee000b800000 */
[----:B------:R-:W-:Y:S01]  /*0440*/  UISETP.NE.U32.AND UP2, UPT, UR4, URZ, UPT ;  /* 0x000000ff0400728c */ /* 0x000fe2000bf45070 */
[----:B------:R-:W-:Y:S01]  /*0450*/  FSETP.NEU.AND P0, PT, RZ, UR38, PT ;  /* 0x00000026ff007c0b */ /* 0x000fe2000bf0d000 */
[----:B------:R-:W-:Y:S02]  /*0460*/  USEL UR4, URZ, 0xffffffff, UP0 ;  /* 0xffffffffff047887 */ /* 0x000fe40008000000 */
[----:B------:R-:W-:-:S10]  /*0470*/  UISETP.NE.AND.EX UP2, UPT, UR5, URZ, UPT, UP2 ;  /* 0x000000ff0500728c */ /* 0x000fd4000bf45320 */
[----:B------:R-:W-:Y:S01]  /*0480*/  VOTEU.ANY UP1, P0 ;  /* 0x0000000000ff7886 */ /* 0x000fe20000020100 */
[----:B------:R-:W-:-:S04]  /*0490*/  @!UP2 USEL UR4, URZ, 0xffffffff, UP1 ;  /* 0xffffffffff04a887 */ /* 0x000fc80008800000 */
[----:B------:R-:W-:-:S04]  /*04a0*/  ULOP3.LUT UR4, UR4, 0x1, URZ, 0xc0, !UPT ;  /* 0x0000000104047892 */ /* 0x000fc8000f8ec0ff */
[----:B------:R-:W-:-:S11]  /*04b0*/  UISETP.NE.U32.AND UP2, UPT, UR4, 0x1, UPT ;  /* 0x000000010400788c */ /* 0x000fd6000bf45070 */
.L_x_8:
[----:B--2---:R-:W1:Y:S01]  /*04c0*/  SHFL.IDX PT, R2, R46, RZ, 0x1f ;  /* 0x00001fff2e027589 */ /* 0x004e6200000e0000 */
[----:B------:R-:W-:-:S04]  /*04d0*/  UISETP.NE.AND UP1, UPT, UR8, 0x2, UPT ;  /* 0x000000020800788c */ /* 0x000fc8000bf25270 */
[----:B------:R-:W-:Y:S01]  /*04e0*/  USEL UR13, URZ, 0x1, UP1 ;  /* 0x00000001ff0d7887 */ /* 0x000fe20008800000 */
[----:B-1----:R-:W-:-:S13]  /*04f0*/  ISETP.NE.AND P0, PT, R2, RZ, PT ;  /* 0x000000ff0200720c */ /* 0x002fda0003f05270 */
[----:B------:R-:W-:Y:S05]  /*0500*/  @P0 BRA `(.L_x_9) ;  /* 0x00000000008c0947 */ /* 0x000fea0003800000 */
[----:B------:R-:W-:Y:S01]  /*0510*/  ELECT P0, URZ, PT ;  /* 0x0000000000ff782f */ /* 0x000fe20003800000 */
[----:B------:R-:W-:-:S12]  /*0520*/  BSSY.RECONVERGENT B0, `(.L_x_9) ;  /* 0x0000021000007945 */ /* 0x000fd80003800200 */
[----:B------:R-:W-:Y:S05]  /*0530*/  @!P0 BRA `(.L_x_10) ;  /* 0x00000000007c8947 */ /* 0x000fea0003800000 */
[----:B------:R-:W1:Y:S01]  /*0540*/  S2UR UR5, SR_CgaCtaId ;  /* 0x00000000000579c3 */ /* 0x000e620000008800 */
[----:B------:R-:W-:Y:S01]  /*0550*/  UMOV UR6, 0x400 ;  /* 0x0000040000067882 */ /* 0x000fe20000000000 */
[----:B------:R-:W-:Y:S01]  /*0560*/  UMOV UR4, 0x1 ;  /* 0x0000000100047882 */ /* 0x000fe20000000000 */
[----:B-1----:R-:W-:Y:S02]  /*0570*/  ULEA UR5, UR5, UR6, 0x18 ;  /* 0x0000000605057291 */ /* 0x002fe4000f8ec0ff */
[----:B------:R-:W-:-:S04]  /*0580*/  UIADD3 UR6, UPT, UPT, -UR4, 0x100000, URZ ;  /* 0x0010000004067890 */ /* 0x000fc8000fffe1ff */
[----:B------:R-:W-:Y:S02]  /*0590*/  USHF.L.U32 UR7, UR6, 0xb, URZ ;  /* 0x0000000b06077899 */ /* 0x000fe400080006ff */
[----:B------:R-:W-:Y:S01]  /*05a0*/  USHF.L.U32 UR6, UR6, 0x1, URZ ;  /* 0x0000000106067899 */ /* 0x000fe200080006ff */
[----:B------:R-:W1:Y:S11]  /*05b0*/  FENCE.VIEW.ASYNC.S ;  /* 0x00000000000073c6 */ /* 0x000e760000000000 */
[----:B-1----:R1:W2:Y:S01]  /*05c0*/  SYNCS.EXCH.64 URZ, [UR5], UR6 ;  /* 0x0000000605ff75b2 */ /* 0x0022a20008000100 */
[----:B------:R1:W4:Y:S01]  /*05d0*/  SYNCS.EXCH.64 URZ, [UR5+0x58], UR6 ;  /* 0x0000580605ff75b2 */ /* 0x0003220008000100 */
[----:B------:R1:W1:Y:S01]  /*05e0*/  SYNCS.EXCH.64 URZ, [UR5+0x8], UR6 ;  /* 0x0000080605ff75b2 */ /* 0x0002620008000100 */
        /* <DEDUP_REMOVED lines=19> */
[----:B------:R-:W-:Y:S01]  /*0720*/  NOP ;  /* 0x0000000000007918 */ /* 0x000fe20000000000 */
.L_x_10:
[----:B-1----:R-:W-:Y:S05]  /*0730*/  BSYNC.RECONVERGENT B0 ;  /* 0x0000000000007941 */ /* 0x002fea0003800200 */
.L_x_9:
[----:B------:R-:W1:Y:S01]  /*0740*/  SHFL.IDX PT, R2, R46, RZ, 0x1f ;  /* 0x00001fff2e027589 */ /* 0x000e6200000e0000 */
[----:B------:R-:W-:Y:S01]  /*0750*/  NOP ;  /* 0x0000000000007918 */ /* 0x000fe20000000000 */
[----:B-1----:R-:W-:-:S13]  /*0760*/  ISETP.NE.AND P0, PT, R2, 0x1, PT ;  /* 0x000000010200780c */ /* 0x002fda0003f05270 */
[----:B------:R-:W-:Y:S05]  /*0770*/  @P0 BRA `(.L_x_11) ;  /* 0x0000000000400947 */ /* 0x000fea0003800000 */
[----:B------:R-:W1:Y:S01]  /*0780*/  S2UR UR6, SR_CgaCtaId ;  /* 0x00000000000679c3 */ /* 0x000e620000008800 */
[----:B------:R-:W-:Y:S01]  /*0790*/  UMOV UR7, 0x400 ;  /* 0x0000040000077882 */ /* 0x000fe20000000000 */
[----:B------:R-:W-:Y:S01]  /*07a0*/  UMOV UR5, 0x20 ;  /* 0x0000002000057882 */ /* 0x000fe20000000000 */
[----:B------:R-:W-:Y:S01]  /*07b0*/  UMOV UR4, 0x80 ;  /* 0x0000008000047882 */ /* 0x000fe20000000000 */
[----:B------:R-:W-:-:S04]  /*07c0*/  UIADD3 UR10, UPT, UPT, -UR5, 0x100000, URZ ;  /* 0x00100000050a7890 */ /* 0x000fc8000fffe1ff */
[----:B------:R-:W-:Y:S02]  /*07d0*/  USHF.L.U32 UR11, UR10, 0xb, URZ ;  /* 0x0000000b0a0b7899 */ /* 0x000fe400080006ff */
[----:B------:R-:W-:Y:S02]  /*07e0*/  USHF.L.U32 UR10, UR10, 0x1, URZ ;  /* 0x000000010a0a7899 */ /* 0x000fe400080006ff */
[----:B------:R-:W-:-:S04]  /*07f0*/  UIADD3 UR4, UPT, UPT, -UR4, 0x100000, URZ ;  /* 0x0010000004047890 */ /* 0x000fc8000fffe1ff */
[----:B------:R-:W-:Y:S02]  /*0800*/  USHF.L.U32 UR5, UR4, 0xb, URZ ;  /* 0x0000000b04057899 */ /* 0x000fe400080006ff */
[----:B------:R-:W-:Y:S01]  /*0810*/  USHF.L.U32 UR4, UR4, 0x1, URZ ;  /* 0x0000000104047899 */ /* 0x000fe200080006ff */
[----:B------:R-:W-:Y:S01]  /*0820*/  ELECT P0, URZ, PT ;  /* 0x0000000000ff782f */ /* 0x000fe20003800000 */
[----:B-1----:R-:W-:Y:S01]  /*0830*/  ULEA UR6, UR6, UR7, 0x18 ;  /* 0x0000000706067291 */ /* 0x002fe2000f8ec0ff */
[----:B------:R-:W1:Y:S11]  /*0840*/  FENCE.VIEW.ASYNC.S ;  /* 0x00000000000073c6 */ /* 0x000e760000000000 */
[----:B-1----:R1:W1:Y:S01]  /*0850*/  SYNCS.EXCH.64 URZ, [UR6+0xb0], UR10 ;  /* 0x0000b00a06ff75b2 */ /* 0x0022620008000100 */
[----:B------:R1:W1:Y:S01]  /*0860*/  SYNCS.EXCH.64 URZ, [UR6+0xb8], UR4 ;  /* 0x0000b80406ff75b2 */ /* 0x0002620008000100 */
[----:B------:R-:W-:Y:S01]  /*0870*/  NOP ;  /* 0x0000000000007918 */ /* 0x000fe20000000000 */
.L_x_11:
[----:B------:R-:W2:Y:S01]  /*0880*/  SHFL.IDX PT, R2, R46, RZ, 0x1f ;  /* 0x00001fff2e027589 */ /* 0x000ea200000e0000 */
[----:B------:R-:W-:Y:S01]  /*0890*/  NOP ;  /* 0x0000000000007918 */ /* 0x000fe20000000000 */
[----:B--2---:R-:W-:-:S13]  /*08a0*/  ISETP.NE.AND P0, PT, R2, 0x3, PT ;  /* 0x000000030200780c */ /* 0x004fda0003f05270 */
[----:B------:R-:W-:Y:S05]  /*08b0*/  @P0 BRA `(.L_x_12) ;  /* 0x0000000000300947 */ /* 0x000fea0003800000 */
[----:B-1----:R-:W1:Y:S01]  /*08c0*/  S2UR UR5, SR_CgaCtaId ;  /* 0x00000000000579c3 */ /* 0x002e620000008800 */
[----:B------:R-:W-:Y:S01]  /*08d0*/  UMOV UR6, 0x400 ;  /* 0x0000040000067882 */ /* 0x000fe20000000000 */
[----:B------:R-:W-:Y:S01]  /*08e0*/  UMOV UR4, 0x20 ;  /* 0x0000002000047882 */ /* 0x000fe20000000000 */
[----:B------:R-:W-:Y:S01]  /*08f0*/  ELECT P0, URZ, PT ;  /* 0x0000000000ff782f */ /* 0x000fe20003800000 */
[----:B-1----:R-:W-:Y:S02]  /*0900*/  ULEA UR5, UR5, UR6, 0x18 ;  /* 0x0000000605057291 */ /* 0x002fe4000f8ec0ff */
[----:B------:R-:W-:-:S04]  /*0910*/  UIADD3 UR6, UPT, UPT, -UR4, 0x100000, URZ ;  /* 0x0010000004067890 */ /* 0x000fc8000fffe1ff */
[----:B------:R-:W-:Y:S02]  /*0920*/  USHF.L.U32 UR7, UR6, 0xb, URZ ;  /* 0x0000000b06077899 */ /* 0x000fe400080006ff */
[----:B------:R-:W-:Y:S01]  /*0930*/  USHF.L.U32 UR6, UR6, 0x1, URZ ;  /* 0x0000000106067899 */ /* 0x000fe200080006ff */
[----:B------:R-:W1:Y:S11]  /*0940*/  FENCE.VIEW.ASYNC.S ;  /* 0x00000000000073c6 */ /* 0x000e760000000000 */
[----:B-1----:R2:W1:Y:S01]  /*0950*/  SYNCS.EXCH.64 URZ, [UR5+0xc0], UR6 ;  /* 0x0000c00605ff75b2 */ /* 0x0024620008000100 */
[----:B------:R2:W1:Y:S02]  /*0960*/  SYNCS.EXCH.64 URZ, [UR5+0xc8], UR6 ;  /* 0x0000c80605ff75b2 */ /* 0x0004640008000100 */
[----:B--2---:R-:W-:Y:S01]  /*0970*/  NOP ;  /* 0x0000000000007918 */ /* 0x004fe20000000000 */
.L_x_12:
[----:B------:R-:W2:Y:S01]  /*0980*/  SHFL.IDX PT, R2, R46, RZ, 0x1f ;  /* 0x00001fff2e027589 */ /* 0x000ea200000e0000 */
[----:B------:R-:W-:Y:S01]  /*0990*/  NOP ;  /* 0x0000000000007918 */ /* 0x000fe20000000000 */
[----:B--2---:R-:W-:-:S13]  /*09a0*/  ISETP.NE.AND P0, PT, R2, 0x4, PT ;  /* 0x000000040200780c */ /* 0x004fda0003f05270 */
[----:B------:R-:W-:Y:S05]  /*09b0*/  @P0 BRA `(.L_x_13) ;  /* 0x00000000004c0947 */ /* 0x000fea0003800000 */
[----:B-1----:R-:W1:Y:S01]  /*09c0*/  S2UR UR5, SR_CgaCtaId ;  /* 0x00000000000579c3 */ /* 0x002e620000008800 */
[----:B------:R-:W-:Y:S01]  /*09d0*/  UMOV UR7, 0x100 ;  /* 0x0000010000077882 */ /* 0x000fe20000000000 */
[----:B------:R-:W-:Y:S01]  /*09e0*/  UMOV UR6, 0x400 ;  /* 0x0000040000067882 */ /* 0x000fe20000000000 */
[----:B------:R-:W-:Y:S01]  /*09f0*/  USEL UR7, UR7, 0xe0, UP2 ;  /* 0x000000e007077887 */ /* 0x000fe20009000000 */
[----:B------:R-:W-:Y:S01]  /*0a00*/  UMOV UR4, 0x1 ;  /* 0x0000000100047882 */ /* 0x000fe20000000000 */
[----:B------:R-:W-:Y:S01]  /*0a10*/  ELECT P0, URZ, PT ;  /* 0x0000000000ff782f */ /* 0x000fe20003800000 */
[----:B------:R-:W-:-:S04]  /*0a20*/  UIADD3 UR10, UPT, UPT, -UR4, 0x100000, URZ ;  /* 0x00100000040a7890 */ /* 0x000fc8000fffe1ff */
[----:B------:R-:W-:Y:S02]  /*0a30*/  USHF.L.U32 UR11, UR10, 0xb, URZ ;  /* 0x0000000b0a0b7899 */ /* 0x000fe400080006ff */
[----:B------:R-:W-:Y:S02]  /*0a40*/  USHF.L.U32 UR10, UR10, 0x1, URZ ;  /* 0x000000010a0a7899 */ /* 0x000fe400080006ff */
[----:B-1----:R-:W-:Y:S02]  /*0a50*/  ULEA UR5, UR5, UR6, 0x18 ;  /* 0x0000000605057291 */ /* 0x002fe4000f8ec0ff */
[----:B------:R-:W-:-:S04]  /*0a60*/  UIADD3 UR6, UPT, UPT, -UR7, 0x100000, URZ ;  /* 0x0010000007067890 */ /* 0x000fc8000fffe1ff */
[----:B------:R-:W-:Y:S02]  /*0a70*/  USHF.L.U32 UR7, UR6, 0xb, URZ ;  /* 0x0000000b06077899 */ /* 0x000fe400080006ff */
[----:B------:R-:W-:Y:S01]  /*0a80*/  USHF.L.U32 UR6, UR6, 0x1, URZ ;  /* 0x0000000106067899 */ /* 0x000fe200080006ff */
[----:B------:R-:W1:Y:S03]  /*0a90*/  FENCE.VIEW.ASYNC.S ;  /* 0x00000000000073c6 */ /* 0x000e660000000000 */
[----:B-1----:R2:W1:Y:S08]  /*0aa0*/  SYNCS.EXCH.64 URZ, [UR5+0xd0], UR10 ;  /* 0x0000d00a05ff75b2 */ /* 0x0024700008000100 */
[----:B------:R2:W1:Y:S01]  /*0ab0*/  SYNCS.EXCH.64 URZ, [UR5+0xe0], UR6 ;  /* 0x0000e00605ff75b2 */ /* 0x0004620008000100 */
[----:B------:R2:W1:Y:S01]  /*0ac0*/  SYNCS.EXCH.64 URZ, [UR5+0xd8], UR10 ;  /* 0x0000d80a05ff75b2 */ /* 0x0004620008000100 */
[----:B------:R2:W1:Y:S02]  /*0ad0*/  SYNCS.EXCH.64 URZ, [UR5+0xe8], UR6 ;  /* 0x0000e80605ff75b2 */ /* 0x0004640008000100 */
[----:B--2---:R-:W-:Y:S01]  /*0ae0*/  NOP ;  /* 0x0000000000007918 */ /* 0x004fe20000000000 */
.L_x_13:
[----:B------:R-:W2:Y:S01]  /*0af0*/  SHFL.IDX PT, R2, R46, RZ, 0x1f ;  /* 0x00001fff2e027589 */ /* 0x000ea200000e0000 */
[----:B------:R-:W-:Y:S01]  /*0b00*/  NOP ;  /* 0x0000000000007918 */ /* 0x000fe20000000000 */
[----:B--2---:R-:W-:-:S13]  /*0b10*/  ISETP.NE.AND P0, PT, R2, 0x5, PT ;  /* 0x000000050200780c */ /* 0x004fda0003f05270 */
[----:B------:R-:W-:Y:S05]  /*0b20*/  @P0 BRA `(.L_x_14) ;  /* 0x0000000000580947 */ /* 0x000fea0003800000 */
[----:B-1----:R-:W1:Y:S01]  /*0b30*/  S2UR UR6, SR_CgaCtaId ;  /* 0x00000000000679c3 */ /* 0x002e620000008800 */
        /* <DEDUP_REMOVED lines=14> */
[----:B------:R2:W1:Y:S01]  /*0c20*/  SYNCS.EXCH.64 URZ, [UR6+0xf8], UR10 ;  /* 0x0000f80a06ff75b2 */ /* 0x0004620008000100 */
[----:B------:R2:W1:Y:S01]  /*0c30*/  SYNCS.EXCH.64 URZ, [UR6+0x118], UR4 ;  /* 0x0001180406ff75b2 */ /* 0x0004620008000100 */
[----:B------:R2:W1:Y:S01]  /*0c40*/  SYNCS.EXCH.64 URZ, [UR6+0x100], UR10 ;  /* 0x0001000a06ff75b2 */ /* 0x0004620008000100 */
[----:B------:R2:W1:Y:S01]  /*0c50*/  SYNCS.EXCH.64 URZ, [UR6+0x120], UR4 ;  /* 0x0001200406ff75b2 */ /* 0x0004620008000100 */
[----:B------:R2:W1:Y:S01]  /*0c60*/  SYNCS.EXCH.64 URZ, [UR6+0x108], UR10 ;  /* 0x0001080a06ff75b2 */ /* 0x0004620008000100 */
[----:B------:R2:W1:Y:S02]  /*0c70*/  SYNCS.EXCH.64 URZ, [UR6+0x128], UR4 ;  /* 0x0001280406ff75b2 */ /* 0x0004640008000100 */
[----:B--2---:R-:W-:Y:S01]  /*0c80*/  NOP ;  /* 0x0000000000007918 */ /* 0x004fe20000000000 */
.L_x_14:
        /* <DEDUP_REMOVED lines=14> */
[----:B------:R2:W1:Y:S01]  /*0d70*/  SYNCS.EXCH.64 URZ, [UR5+0x140], UR6 ;  /* 0x0001400605ff75b2 */ /* 0x0004620008000100 */
[----:B------:R2:W1:Y:S01]  /*0d80*/  SYNCS.EXCH.64 URZ, [UR5+0x138], UR6 ;  /* 0x0001380605ff75b2 */ /* 0x0004620008000100 */
[----:B------:R2:W1:Y:S02]  /*0d90*/  SYNCS.EXCH.64 URZ, [UR5+0x148], UR6 ;  /* 0x0001480605ff75b2 */ /* 0x0004640008000100 */
[----:B--2---:R-:W-:Y:S01]  /*0da0*/  NOP ;  /* 0x0000000000007918 */ /* 0x004fe20000000000 */
.L_x_15:
[----:B-1----:R-:W1:Y:S01]  /*0db0*/  S2UR UR5, SR_CTAID.X ;  /* 0x00000000000579c3 */ /* 0x002e620000002500 */
[----:B------:R-:W-:-:S05]  /*0dc0*/  CS2R.32 R41, SR_CgaSize ;  /* 0x0000000000297805 */ /* 0x000fca0000008a00 */
[----:B------:R-:W-:-:S05]  /*0dd0*/  IMAD R41, R41, -0xa0, RZ ;  /* 0xffffff6029297824 */ /* 0x000fca00078e02ff */
[----:B------:R-:W-:-:S14]  /*0de0*/  R2UR UR7, R41 ;  /* 0x00000000290772ca */ /* 0x000fdc00000e0000 */
[----:B------:R-:W2:Y:S01]  /*0df0*/  LDCU UR7, c[0x0][UR7+0x2b0] ;  /* 0x00005600070777ac */ /* 0x000ea20008000800 */
[----:B------:R-:W-:Y:S01]  /*0e00*/  NOP ;  /* 0x0000000000007918 */ /* 0x000fe20000000000 */
[----:B------:R-:W-:-:S05]  /*0e10*/  CS2R.32 R41, SR_CgaSize ;  /* 0x0000000000297805 */ /* 0x000fca0000008a00 */
[----:B------:R-:W-:-:S05]  /*0e20*/  IMAD R41, R41, -0xa0, RZ ;  /* 0xffffff6029297824 */ /* 0x000fca00078e02ff */
[----:B------:R-:W-:-:S14]  /*0e30*/  R2UR UR6, R41 ;  /* 0x00000000290672ca */ /* 0x000fdc00000e0000 */
[----:B------:R-:W3:Y:S01]  /*0e40*/  LDCU UR6, c[0x0][UR6+0x2b4] ;  /* 0x00005680060677ac */ /* 0x000ee20008000800 */
[----:B------:R-:W4:Y:S08]  /*0e50*/  S2UR UR4, SR_CTAID.Y ;  /* 0x00000000000479c3 */ /* 0x000f300000002600 */
[----:B------:R-:W3:Y:S01]  /*0e60*/  LDC R9, c[0x0][0xb24] ;  /* 0x0002c900ff097b82 */ /* 0x000ee20000000800 */
[----:B-1----:R-:W-:-:S02]  /*0e70*/  I2FP.F32.U32 R5, UR5 ;  /* 0x0000000500057c45 */ /* 0x002fc40008201000 */
[----:B------:R-:W-:-:S05]  /*0e80*/  CS2R.32 R3, SR_CgaSize ;  /* 0x0000000000037805 */ /* 0x000fca0000008a00 */
[----:B------:R-:W-:-:S06]  /*0e90*/  IMAD R3, R3, -0xa0, RZ ;  /* 0xffffff6003037824 */ /* 0x000fcc00078e02ff */
[----:B------:R-:W1:Y:S01]  /*0ea0*/  LDC R3, c[0x0][R3+0x2a0] ;  /* 0x0000a80003037b82 */ /* 0x000e620000000800 */
[----:B------:R-:W-:Y:S01]  /*0eb0*/  MOV R41, UR5 ;  /* 0x0000000500297c02 */ /* 0x000fe20008000f00 */
[----:B--2---:R-:W-:Y:S01]  /*0ec0*/  FMUL R5, R5, UR7 ;  /* 0x0000000705057c20 */ /* 0x004fe20008400000 */
[----:B----4-:R-:W-:Y:S02]  /*0ed0*/  I2FP.F32.U32 R4, UR4 ;  /* 0x0000000400047c45 */ /* 0x010fe40008201000 */
[----:B------:R-:W-:-:S05]  /*0ee0*/  CS2R.32 R2, SR_CgaSize ;  /* 0x0000000000027805 */ /* 0x000fca0000008a00 */
[----:B------:R-:W-:-:S06]  /*0ef0*/  IMAD R2, R2, -0xa0, RZ ;  /* 0xffffff6002027824 */ /* 0x000fcc00078e02ff */
[----:B------:R-:W2:Y:S01]  /*0f00*/  LDC R2, c[0x0][R2+0x2a4] ;  /* 0x0000a90002027b82 */ /* 0x000ea20000000800 */
[----:B------:R-:W4:Y:S01]  /*0f10*/  F2I.U32.TRUNC.NTZ R38, R5 ;  /* 0x0000000500267305 */ /* 0x000f22000020f000 */
[----:B------:R-:W-:Y:S01]  /*0f20*/  MOV R39, UR4 ;  /* 0x0000000400277c02 */ /* 0x000fe20008000f00 */
[----:B---3--:R-:W-:-:S05]  /*0f30*/  FMUL R4, R4, UR6 ;  /* 0x0000000604047c20 */ /* 0x008fca0008400000 */
[----:B------:R-:W-:Y:S01]  /*0f40*/  BAR.SYNC.DEFER_BLOCKING 0x0 ;  /* 0x0000000000007b1d */ /* 0x000fe20000010000 */
[----:B------:R-:W-:-:S05]  /*0f50*/  ISETP.GE.AND P0, PT, R9, 0x1, PT ;  /* 0x000000010900780c */ /* 0x000fca0003f06270 */
[----:B------:R-:W3:Y:S02]  /*0f60*/  F2I.U32.TRUNC.NTZ R29, R4 ;  /* 0x00000004001d7305 */ /* 0x000ee4000020f000 */
[----:B------:R-:W2:Y:S01]  /*0f70*/  S2UR UR36, SR_CTAID.Z ;  /* 0x00000000002479c3 */ /* 0x000ea20000002700 */
[----:B----4-:R-:W-:-:S05]  /*0f80*/  IADD3 R38, PT, PT, -R38, RZ, RZ ;  /* 0x000000ff26267210 */ /* 0x010fca0007ffe1ff */
[----:B-1----:R-:W-:Y:S01]  /*0f90*/  IMAD R38, R3, R38, UR5 ;  /* 0x0000000503267e24 */ /* 0x002fe2000f8e0226 */
[----:B---3--:R-:W-:-:S05]  /*0fa0*/  IADD3 R29, PT, PT, -R29, RZ, RZ ;  /* 0x000000ff1d1d7210 */ /* 0x008fca0007ffe1ff */
[----:B--2---:R-:W-:Y:S01]  /*0fb0*/  IMAD R29, R2, R29, UR4 ;  /* 0x00000004021d7e24 */ /* 0x004fe2000f8e021d */
[----:B------:R-:W-:Y:S06]  /*0fc0*/  @!P0 BRA `(.L_x_16) ;  /* 0x0000000000b88947 */ /* 0x000fec0003800000 */
[----:B------:R-:W1:Y:S01]  /*0fd0*/  LDC.64 R4, c[0x0][0xb18] ;  /* 0x0002c600ff047b82 */ /* 0x000e620000000a00 */
[----:B------:R-:W-:-:S07]  /*0fe0*/  ISETP.NE.AND P0, PT, R9, 0x1, PT ;  /* 0x000000010900780c */ /* 0x000fce0003f05270 */
[----:B------:R-:W2:Y:S08]  /*0ff0*/  LDC R10, c[0x0][0xb0c] ;  /* 0x0002c300ff0a7b82 */ /* 0x000eb00000000800 */
[----:B------:R-:W3:Y:S08]  /*1000*/  LDC R11, c[0x0][0x370] ;  /* 0x0000dc00ff0b7b82 */ /* 0x000ef00000000800 */
[----:B------:R-:W4:Y:S01]  /*1010*/  LDC R12, c[0x0][0x374] ;  /* 0x0000dd00ff0c7b82 */ /* 0x000f220000000800 */
[----:B-1----:R-:W-:-:S07]  /*1020*/  ISETP.NE.AND P1, PT, R4, 0x1, PT ;  /* 0x000000010400780c */ /* 0x002fce0003f25270 */
[----:B------:R-:W3:Y:S01]  /*1030*/  LDC.64 R6, c[0x0][0xb10] ;  /* 0x0002c400ff067b82 */ /* 0x000ee20000000a00 */
[----:B--2---:R-:W-:-:S07]  /*1040*/  ISETP.NE.AND P2, PT, R10, 0x1, PT ;  /* 0x000000010a00780c */ /* 0x004fce0003f45270 */
[----:B------:R-:W1:Y:S08]  /*1050*/  LDC R8, c[0x0][0xb20] ;  /* 0x0002c800ff087b82 */ /* 0x000e700000000800 */
[----:B------:R-:W2:Y:S01]  /*1060*/  LDC.64 R2, c[0x0][0xb28] ;  /* 0x0002ca00ff027b82 */ /* 0x000ea20000000a00 */
[----:B----4-:R-:W-:-:S04]  /*1070*/  IMAD.HI.U32 R13, R12, R5, RZ ;  /* 0x000000050c0d7227 */ /* 0x010fc800078e00ff */
[----:B------:R-:W-:-:S04]  /*1080*/  IMAD.HI.U32 R5, R39, R5, RZ ;  /* 0x0000000527057227 */ /* 0x000fc800078e00ff */
[----:B---3--:R-:W-:-:S04]  /*1090*/  IMAD.HI.U32 R14, R11, R6, RZ ;  /* 0x000000060b0e7227 */ /* 0x008fc800078e00ff */
[----:B------:R-:W-:Y:S01]  /*10a0*/  IMAD.HI.U32 R16, R41, R6, RZ ;  /* 0x0000000629107227 */ /* 0x000fe200078e00ff */
[-C--:B------:R-:W-:Y:S02]  /*10b0*/  @P2 SHF.R.U32.HI R11, RZ, R7.reuse, R14 ;  /* 0x00000007ff0b2219 */ /* 0x080fe4000001160e */
[-C--:B-1----:R-:W-:Y:S02]  /*10c0*/  @P1 SHF.R.U32.HI R12, RZ, R8.reuse, R13 ;  /* 0x00000008ff0c1219 */ /* 0x082fe4000001160d */
[----:B------:R-:W-:Y:S02]  /*10d0*/  SHF.R.U32.HI R8, RZ, R8, R5 ;  /* 0x00000008ff087219 */ /* 0x000fe40000011605 */
[----:B------:R-:W-:Y:S02]  /*10e0*/  SHF.R.U32.HI R16, RZ, R7, R16 ;  /* 0x00000007ff107219 */ /* 0x000fe40000011610 */
[----:B------:R-:W-:Y:S01]  /*10f0*/  SEL R5, R39, R8, !P1 ;  /* 0x0000000827057207 */ /* 0x000fe20004800000 */
[----:B--2---:R-:W-:Y:S01]  /*1100*/  IMAD.HI.U32 R14, R12, R2, RZ ;  /* 0x000000020c0e7227 */ /* 0x004fe200078e00ff */
[----:B------:R-:W-:-:S03]  /*1110*/  SEL R7, R41, R16, !P2 ;  /* 0x0000001029077207 */ /* 0x000fc60005000000 */
[----:B------:R-:W-:Y:S01]  /*1120*/  IMAD.HI.U32 R6, R11, R2, RZ ;  /* 0x000000020b067227 */ /* 0x000fe200078e00ff */
[----:B------:R-:W-:-:S04]  /*1130*/  @P0 SHF.R.U32.HI R12, RZ, R3, R14 ;  /* 0x00000003ff0c0219 */ /* 0x000fc8000001160e */
[----:B------:R-:W-:Y:S01]  /*1140*/  @P0 SHF.R.U32.HI R11, RZ, R3, R6 ;  /* 0x00000003ff0b0219 */ /* 0x000fe20000011606 */
[----:B------:R-:W-:-:S04]  /*1150*/  IMAD R12, R12, R9, RZ ;  /* 0x000000090c0c7224 */ /* 0x000fc800078e02ff */
[----:B------:R-:W-:Y:S01]  /*1160*/  IMAD R6, R11, R9, RZ ;  /* 0x000000090b067224 */ /* 0x000fe200078e02ff */
[----:B------:R-:W-:-:S04]  /*1170*/  ISETP.GE.AND P1, PT, R5, R12, PT ;  /* 0x0000000c0500720c */ /* 0x000fc80003f26270 */
[----:B------:R-:W-:Y:S01]  /*1180*/  ISETP.GE.OR P1, PT, R7, R6, P1 ;  /* 0x000000060700720c */ /* 0x000fe20000f26670 */
[----:B------:R-:W-:-:S05]  /*1190*/  IMAD.HI.U32 R6, R5, R2, RZ ;  /* 0x0000000205067227 */ /* 0x000fca00078e00ff */
[----:B------:R-:W-:-:S04]  /*11a0*/  SHF.R.U32.HI R6, RZ, R3, R6 ;  /* 0x00000003ff067219 */ /* 0x000fc80000011606 */
[----:B------:R-:W-:-:S03]  /*11b0*/  SEL R6, R5, R6, !P0 ;  /* 0x0000000605067207 */ /* 0x000fc60004000000 */
[----:B------:R-:W-:Y:S01]  /*11c0*/  @!P1 IMAD.HI.U32 R8, R7, R2, RZ ;  /* 0x0000000207089227 */ /* 0x000fe200078e00ff */
[----:B------:R-:W-:-:S04]  /*11d0*/  IADD3 R2, PT, PT, -R6, RZ, RZ ;  /* 0x000000ff06027210 */ /* 0x000fc80007ffe1ff */
[----:B------:R-:W-:Y:S01]  /*11e0*/  @!P1 SHF.R.U32.HI R8, RZ, R3, R8 ;  /* 0x00000003ff089219 */ /* 0x000fe20000011608 */
[----:B------:R-:W-:-:S03]  /*11f0*/  IMAD R2, R9, R2, R5 ;  /* 0x0000000209027224 */ /* 0x000fc600078e0205 */
[----:B------:R-:W-:Y:S02]  /*1200*/  @!P1 SEL R3, R7, R8, !P0 ;  /* 0x0000000807039207 */ /* 0x000fe40004000000 */
[----:B------:R-:W-:-:S03]  /*1210*/  IADD3 R8, PT, PT, -R5, RZ, RZ ;  /* 0x000000ff05087210 */ /* 0x000fc60007ffe1ff */
[--C-:B------:R-:W-:Y:S02]  /*1220*/  @!P1 IMAD.IADD R6, R6, 0x1, -R3.reuse ;  /* 0x0000000106069824 */ /* 0x100fe400078e0a03 */
[----:B------:R-:W-:Y:S01]  /*1230*/  @!P1 IMAD R3, R2, R11, R3 ;  /* 0x0000000b02039224 */ /* 0x000fe200078e0203 */
[----:B------:R-:W-:Y:S01]  /*1240*/  IADD3 R2, PT, PT, -R7, RZ, RZ ;  /* 0x000000ff07027210 */ /* 0x000fe20007ffe1ff */
[----:B------:R-:W-:Y:S02]  /*1250*/  @!P1 IMAD R5, R6, R9, R7 ;  /* 0x0000000906059224 */ /* 0x000fe400078e0207 */
[----:B------:R-:W-:Y:S02]  /*1260*/  IMAD R8, R4, R8, R39 ;  /* 0x0000000804087224 */ /* 0x000fe400078e0227 */
[----:B------:R-:W-:Y:S02]  /*1270*/  @!P1 IMAD.MOV.U32 R7, RZ, RZ, R3 ;  /* 0x000000ffff079224 */ /* 0x000fe400078e0003 */
[----:B------:R-:W-:-:S02]  /*1280*/  IMAD R2, R10, R2, R41 ;  /* 0x000000020a027224 */ /* 0x000fc400078e0229 */
[----:B------:R-:W-:Y:S02]  /*1290*/  IMAD R39, R5, R4, R8 ;  /* 0x0000000405277224 */ /* 0x000fe400078e0208 */
[----:B------:R-:W-:-:S07]  /*12a0*/  IMAD R41, R7, R10, R2 ;  /* 0x0000000a07297224 */ /* 0x000fce00078e0202 */
.L_x_16:
[----:B------:R-:W1:Y:S01]  /*12b0*/  LDCU UR4, c[0x0][0xb30] ;  /* 0x00016600ff0477ac */ /* 0x000e620008000800 */
[----:B------:R-:W2:Y:S08]  /*12c0*/  S2UR UR39, SR_CgaCtaId ;  /* 0x00000000002779c3 */ /* 0x000eb00000008800 */
[----:B------:R-:W3:Y:S01]  /*12d0*/  LDC R2, c[0x0][0xb24] ;  /* 0x0002c900ff027b82 */ /* 0x000ee20000000800 */
[----:B-1----:R-:W-:-:S09]  /*12e0*/  UISETP.NE.AND UP1, UPT, UR4, 0x1, UPT ;  /* 0x000000010400788c */ /* 0x002fd2000bf25270 */
[----:B--2---:R-:W-:Y:S05]  /*12f0*/  BRA.U UP1, `(.L_x_17) ;  /* 0x0000000101407547 */ /* 0x004fea000b800000 */
[----:B------:R-:W1:Y:S08]  /*1300*/  LDC.64 R6, c[0x0][0xb10] ;  /* 0x0002c400ff067b82 */ /* 0x000e700000000a00 */
[----:B------:R-:W2:Y:S08]  /*1310*/  LDC.64 R4, c[0x0][0xb18] ;  /* 0x0002c600ff047b82 */ /* 0x000eb00000000a00 */
[----:B------:R-:W4:Y:S08]  /*1320*/  LDC R3, c[0x0][0xb20] ;  /* 0x0002c800ff037b82 */ /* 0x000f300000000800 */
[----:B------:R-:W3:Y:S01]  /*1330*/  LDC R8, c[0x0][0xb0c] ;  /* 0x0002c300ff087b82 */ /* 0x000ee20000000800 */
[----:B-1----:R-:W-:-:S05]  /*1340*/  IMAD.HI.U32 R6, R41, R6, RZ ;  /* 0x0000000629067227 */ /* 0x002fca00078e00ff */
[----:B------:R-:W-:Y:S01]  /*1350*/  SHF.R.U32.HI R6, RZ, R7, R6 ;  /* 0x00000007ff067219 */ /* 0x000fe20000011606 */
[----:B--2---:R-:W-:Y:S01]  /*1360*/  IMAD.HI.U32 R10, R39, R5, RZ ;  /* 0x00000005270a7227 */ /* 0x004fe200078e00ff */
[----:B------:R-:W-:-:S04]  /*1370*/  ISETP.NE.AND P0, PT, R4, 0x1, PT ;  /* 0x000000010400780c */ /* 0x000fc80003f05270 */
[----:B----4-:R-:W-:-:S04]  /*1380*/  SHF.R.U32.HI R10, RZ, R3, R10 ;  /* 0x00000003ff0a7219 */ /* 0x010fc8000001160a */
[----:B------:R-:W-:Y:S02]  /*1390*/  SEL R3, R39, R10, !P0 ;  /* 0x0000000a27037207 */ /* 0x000fe40004000000 */
[----:B---3--:R-:W-:-:S04]  /*13a0*/  ISETP.NE.AND P1, PT, R8, 0x1, PT ;  /* 0x000000010800780c */ /* 0x008fc80003f25270 */
[----:B------:R-:W-:-:S05]  /*13b0*/  SEL R6, R41, R6, !P1 ;  /* 0x0000000629067207 */ /* 0x000fca0004800000 */
[----:B------:R-:W-:Y:S02]  /*13c0*/  IMAD.IADD R5, R3, 0x1, -R6 ;  /* 0x0000000103057824 */ /* 0x000fe400078e0a06 */
[----:B------:R-:W-:Y:S02]  /*13d0*/  IMAD.IADD R3, R6, 0x1, -R3 ;  /* 0x0000000106037824 */ /* 0x000fe400078e0a03 */
[----:B------:R-:W-:Y:S02]  /*13e0*/  IMAD R41, R5, R8, R41 ;  /* 0x0000000805297224 */ /* 0x000fe400078e0229 */
[----:B------:R-:W-:-:S07]  /*13f0*/  IMAD R39, R3, R4, R39 ;  /* 0x0000000403277224 */ /* 0x000fce00078e0227 */
.L_x_17:
[----:B------:R-:W-:Y:S01]  /*1400*/  BAR.SYNC.DEFER_BLOCKING 0x0 ;  /* 0x0000000000007b1d */ /* 0x000fe20000010000 */
[----:B------:R-:W-:Y:S01]  /*1410*/  UISETP.NE.AND UP1, UPT, UR8, 0x2, UPT ;  /* 0x000000020800788c */ /* 0x000fe2000bf25270 */
[----:B------:R-:W-:Y:S02]  /*1420*/  ISETP.NE.OR P5, PT, R0, 0x2, !P5 ;  /* 0x000000020000780c */ /* 0x000fe40006fa5670 */
[----:B------:R-:W-:-:S06]  /*1430*/  LOP3.LUT R4, R51, 0x1f, RZ, 0xc0, !PT ;  /* 0x0000001f33047812 */ /* 0x000fcc00078ec0ff */
[----:B------:R-:W-:Y:S05]  /*1440*/  BRA.U UP1, `(.L_x_18) ;  /* 0x0000001501b07547 */ /* 0x000fea000b800000 */
[----:B------:R-:W1:Y:S01]  /*1450*/  LDCU UR13, c[0x0][0x38c] ;  /* 0x00007180ff0d77ac */ /* 0x000e620008000800 */
[----:B------:R-:W2:Y:S01]  /*1460*/  LDC R3, c[0x0][0x370] ;  /* 0x0000dc00ff037b82 */ /* 0x000ea20000000800 */
[----:B------:R-:W-:Y:S01]  /*1470*/  PLOP3.LUT P1, PT, PT, PT, UP2, 0x80, 0x8 ;  /* 0x000000000008781c */ /* 0x000fe20003f2f028 */
[----:B------:R-:W-:Y:S01]  /*1480*/  IMAD.MOV.U32 R16, RZ, RZ, 0x1 ;  /* 0x00000001ff107424 */ /* 0x000fe200078e00ff */
[----:B------:R-:W-:Y:S02]  /*1490*/  ISETP.EQ.OR P4, PT, R4, RZ, P5 ;  /* 0x000000ff0400720c */ /* 0x000fe40002f82670 */
[----:B------:R-:W-:Y:S02]  /*14a0*/  CS2R R14, SRZ ;  /* 0x00000000000e7805 */ /* 0x000fe4000001ff00 */
[----:B------:R-:W-:Y:S01]  /*14b0*/  PLOP3.LUT P1, PT, P1, PT, PT, 0x8, 0x80 ;  /* 0x000000000080781c */ /* 0x000fe20000f2e170 */
[----:B------:R-:W-:Y:S01]  /*14c0*/  IMAD.MOV.U32 R13, RZ, RZ, RZ ;  /* 0x000000ffff0d7224 */ /* 0x000fe200078e00ff */
[----:B------:R-:W4:Y:S01]  /*14d0*/  LDCU.64 UR22, c[0x0][0x348] ;  /* 0x00006900ff1677ac */ /* 0x000f220008000a00 */
[----:B------:R-:W2:Y:S01]  /*14e0*/  LDC R0, c[0x0][0x374] ;  /* 0x0000dd00ff007b82 */ /* 0x000ea20000000800 */
[----:B------:R-:W-:Y:S01]  /*14f0*/  IMAD.MOV.U32 R12, RZ, RZ, 0x1 ;  /* 0x00000001ff0c7424 */ /* 0x000fe200078e00ff */
[----:B------:R-:W-:Y:S01]  /*1500*/  UMOV UR6, URZ ;  /* 0x000000ff00067c82 */ /* 0x000fe20008000000 */
[----:B-1----:R-:W-:-:S04]  /*1510*/  UIADD3 UR5, UPT, UPT, UR13, 0xff, URZ ;  /* 0x000000ff0d057890 */ /* 0x002fc8000fffe0ff */
[----:B------:R-:W-:-:S04]  /*1520*/  USHF.R.S32.HI UR4, URZ, 0x1f, UR5 ;  /* 0x0000001fff047899 */ /* 0x000fc80008011405 */
[----:B------:R-:W-:-:S04]  /*1530*/  ULEA.HI UR4, UR4, UR5, URZ, 0x8 ;  /* 0x0000000504047291 */ /* 0x000fc8000f8f40ff */
[----:B------:R-:W-:Y:S02]  /*1540*/  USHF.R.S32.HI UR15, URZ, 0x8, UR4 ;  /* 0x00000008ff0f7899 */ /* 0x000fe40008011404 */
[----:B------:R-:W-:Y:S02]  /*1550*/  UIADD3 UR4, UPT, UPT, UR13, -0x1, URZ ;  /* 0xffffffff0d047890 */ /* 0x000fe4000fffe0ff */
[----:B------:R-:W-:Y:S02]  /*1560*/  UISETP.LT.U32.AND UP0, UPT, UR15, 0xb, UPT ;  /* 0x0000000b0f00788c */ /* 0x000fe4000bf01070 */
[----:B------:R-:W-:Y:S02]  /*1570*/  UISETP.GE.U32.AND UP1, UPT, UR4, -0x1ff, UPT ;  /* 0xfffffe010400788c */ /* 0x000fe4000bf26070 */
[----:B------:R-:W-:Y:S02]  /*1580*/  USEL UR14, UR15, 0xb, UP0 ;  /* 0x0000000b0f0e7887 */ /* 0x000fe40008000000 */
[----:B------:R-:W-:-:S02]  /*1590*/  UIADD3 UR13, UPT, UPT, UR13, 0x1fe, URZ ;  /* 0x000001fe0d0d7890 */ /* 0x000fc4000fffe0ff */
[----:B------:R-:W-:Y:S02]  /*15a0*/  UIADD3 UR5, UPT, UPT, UR14, -0x1, URZ ;  /* 0xffffffff0e057890 */ /* 0x000fe4000fffe0ff */
[----:B------:R-:W-:-:S03]  /*15b0*/  UIADD3 UR7, UPT, UPT, UR15, -UR14, URZ ;  /* 0x8000000e0f077290 */ /* 0x000fc6000fffe0ff */
[----:B------:R-:W-:-:S04]  /*15c0*/  @UP1 UIADD3 UR5, UPT, UPT, UR14, URZ, URZ ;  /* 0x000000ff0e051290 */ /* 0x000fc8000fffe0ff */
[----:B----4-:R-:W-:-:S12]  /*15d0*/  UIADD3 UR5, UPT, UPT, UR5, 0x1, URZ ;  /* 0x0000000105057890 */ /* 0x010fd8000fffe0ff */
.L_x_36:
[----:B------:R-:W-:Y:S01]  /*15e0*/  UISETP.NE.AND UP0, UPT, UR39, URZ, UPT ;  /* 0x000000ff2700728c */ /* 0x000fe2000bf05270 */
[----:B------:R-:W1:Y:S08]  /*15f0*/  S2UR UR39, SR_CgaCtaId ;  /* 0x00000000002779c3 */ /* 0x000e700000008800 */
[----:B------:R-:W-:Y:S05]  /*1600*/  BRA.U UP0, `(.L_x_19) ;  /* 0x0000000100347547 */ /* 0x000fea000b800000 */
[----:B------:R-:W4:Y:S01]  /*1610*/  S2R R4, SR_CgaCtaId ;  /* 0x0000000000047919 */ /* 0x000f220000008800 */
[----:B------:R-:W-:-:S04]  /*1620*/  MOV R5, 0x400 ;  /* 0x0000040000057802 */ /* 0x000fc80000000f00 */
[----:B----4-:R-:W-:Y:S02]  /*1630*/  LEA R4, R4, R5, 0x18 ;  /* 0x0000000504047211 */ /* 0x010fe400078ec0ff */
[----:B------:R-:W-:-:S03]  /*1640*/  SHF.L.U32 R5, R12, 0x1f, RZ ;  /* 0x0000001f0c057819 */ /* 0x000fc600000006ff */
[----:B------:R-:W-:-:S04]  /*1650*/  IMAD R4, R13, 0x8, R4 ;  /* 0x000000080d047824 */ /* 0x000fc800078e0204 */
[----:B------:R-:W4:Y:S02]  /*1660*/  SYNCS.PHASECHK.TRANS64.TRYWAIT P0, [R4+URZ+0x140], R5 ;  /* 0x00014005040075a7 */ /* 0x000f2400080011ff */
[----:B----4-:R-:W-:Y:S05]  /*1670*/  @!P0 BRA `(.L_x_20) ;  /* 0x0000004800748947 */ /* 0x010fea0003800000 */
.L_x_98:
[----:B------:R1:W-:Y:S01]  /*1680*/  SYNCS.ARRIVE.TRANS64.A1T0 RZ, [R4+URZ+0x130], RZ ;  /* 0x000130ff04ff79a7 */ /* 0x0003e200081000ff */
[----:B------:R-:W-:-:S05]  /*1690*/  VIADD R13, R13, 0x1 ;  /* 0x000000010d0d7836 */ /* 0x000fca0000000000 */
[----:B------:R-:W-:-:S04]  /*16a0*/  ISETP.NE.AND P0, PT, R13, 0x2, PT ;  /* 0x000000020d00780c */ /* 0x000fc80003f05270 */
[----:B----4-:R-:W-:Y:S02]  /*16b0*/  SEL R5, RZ, 0x1, P0 ;  /* 0x00000001ff057807 */ /* 0x010fe40000000000 */
[----:B------:R-:W-:Y:S02]  /*16c0*/  SEL R13, R13, RZ, P0 ;  /* 0x000000ff0d0d7207 */ /* 0x000fe40000000000 */
[----:B------:R-:W-:-:S07]  /*16d0*/  LOP3.LUT R12, R12, R5, RZ, 0x3c, !PT ;  /* 0x000000050c0c7212 */ /* 0x000fce00078e3cff */
.L_x_19:
[----:B------:R-:W-:Y:S01]  /*16e0*/  UMOV UR4, 0x400 ;  /* 0x0000040000047882 */ /* 0x000fe20000000000 */
[----:B-1----:R-:W-:Y:S01]  /*16f0*/  SHF.L.U32 R4, R16, 0x1f, RZ ;  /* 0x0000001f10047819 */ /* 0x002fe200000006ff */
[----:B------:R-:W-:Y:S01]  /*1700*/  ULEA UR4, UR39, UR4, 0x18 ;  /* 0x0000000427047291 */ /* 0x000fe2000f8ec0ff */
[----:B------:R-:W-:Y:S01]  /*1710*/  R2UR UR35, R41 ;  /* 0x00000000292372ca */ /* 0x000fe200000e0000 */
[----:B------:R-:W-:Y:S01]  /*1720*/  UISETP.GE.U32.AND UP0, UPT, UR13, 0x1ff, UPT ;  /* 0x000001ff0d00788c */ /* 0x000fe2000bf06070 */
[----:B------:R-:W-:Y:S01]  /*1730*/  R2UR UR19, R39 ;  /* 0x00000000271372ca */ /* 0x000fe200000e0000 */
[----:B------:R-:W-:Y:S01]  /*1740*/  ULEA UR8, UR6, UR4, 0x3 ;  /* 0x0000000406087291 */ /* 0x000fe2000f8e18ff */
[----:B------:R-:W-:-:S08]  /*1750*/  UMOV UR29, URZ ;  /* 0x000000ff001d7c82 */ /* 0x000fd00008000000 */
[----:B------:R1:W4:Y:S01]  /*1760*/  SYNCS.PHASECHK.TRANS64.TRYWAIT P0, [UR8+0x58], R4 ;  /* 0x00005804ff0075a7 */ /* 0x0003220008001108 */
[----:B------:R-:W-:Y:S02]  /*1770*/  USHF.L.U32 UR35, UR35, 0x6, URZ ;  /* 0x0000000623237899 */ /* 0x000fe400080006ff */
[----:B------:R-:W-:Y:S01]  /*1780*/  USHF.L.U32 UR19, UR19, 0x4, URZ ;  /* 0x0000000413137899 */ /* 0x000fe200080006ff */
[----:B------:R-:W-:Y:S11]  /*1790*/  BRA.U !UP0, `(.L_x_21) ;  /* 0x0000000108d87547 */ /* 0x000ff6000b800000 */
[----:B------:R-:W-:Y:S01]  /*17a0*/  UMOV UR21, URZ ;  /* 0x000000ff00157c82 */ /* 0x000fe20008000000 */
[----:B------:R-:W-:-:S05]  /*17b0*/  UMOV UR37, UR6 ;  /* 0x0000000600257c82 */ /* 0x000fca0008000000 */
.L_x_26:
[----:B-1----:R-:W-:Y:S01]  /*17c0*/  ULEA UR33, UR37, UR4, 0x3 ;  /* 0x0000000425217291 */ /* 0x002fe2000f8e18ff */
[----:B----4-:R-:W-:Y:S01]  /*17d0*/  @!P5 MOV R5, 0x5000 ;  /* 0x000050000005d802 */ /* 0x010fe20000000f00 */
[----:B----4-:R-:W-:Y:S10]  /*17e0*/  @P0 BRA `(.L_x_22) ;  /* 0x00000000000c0947 */ /* 0x010ff40003800000 */
[----:B------:R-:W-:-:S04]  /*17f0*/  SHF.L.U32 R7, R16, 0x1f, RZ ;  /* 0x0000001f10077819 */ /* 0x000fc800000006ff */
[----:B------:R-:W4:Y:S02]  /*1800*/  SYNCS.PHASECHK.TRANS64.TRYWAIT P0, [UR33+0x58], R7 ;  /* 0x00005807ff0075a7 */ /* 0x000f240008001121 */
[----:B----4-:R-:W-:Y:S05]  /*1810*/  @!P0 BRA `(.L_x_23) ;  /* 0x0000004800208947 */ /* 0x010fea0003800000 */
.L_x_22:
[----:B------:R4:W-:Y:S01]  /*1820*/  @!P5 SYNCS.ARRIVE.TRANS64 RZ, [UR33], R5 ;  /* 0x00000005ffffd9a7 */ /* 0x0009e20008000021 */
[----:B------:R-:W-:Y:S04]  /*1830*/  BSSY.RECONVERGENT B0, `(.L_x_24) ;  /* 0x0000003000007945 */ /* 0x000fe80003800200 */
[----:B------:R-:W-:Y:S05]  /*1840*/  @P4 BRA `(.L_x_25) ;  /* 0x0000000000044947 */ /* 0x000fea0003800000 */
[----:B------:R-:W-:Y:S05]  /*1850*/  BPT.TRAP 0x1 ;  /* 0x000000040000795c */ /* 0x000fea0000300000 */
.L_x_25:
[----:B------:R-:W-:Y:S05]  /*1860*/  BSYNC.RECONVERGENT B0 ;  /* 0x0000000000007941 */ /* 0x000fea0003800200 */
.L_x_24:
[----:B------:R-:W-:Y:S02]  /*1870*/  UIADD3 UR6, UPT, UPT, UR37, 0x1, URZ ;  /* 0x0000000125067890 */ /* 0x000fe4000fffe0ff */
[----:B------:R-:W-:Y:S02]  /*1880*/  ULEA UR24, UR37, UR4, 0xe ;  /* 0x0000000425187291 */ /* 0x000fe4000f8e70ff */
[----:B------:R-:W-:Y:S02]  /*1890*/  UISETP.NE.AND UP0, UPT, UR6, 0xb, UPT ;  /* 0x0000000b0600788c */ /* 0x000fe4000bf05270 */
[----:B------:R-:W-:Y:S02]  /*18a0*/  UIADD3 UR42, UP1, UPT, UR22, 0x80, URZ ;  /* 0x00000080162a7890 */ /* 0x000fe4000ff3e0ff */
[----:B------:R-:W-:Y:S02]  /*18b0*/  USEL UR9, URZ, 0x1, UP0 ;  /* 0x00000001ff097887 */ /* 0x000fe40008000000 */
[----:B------:R-:W-:-:S02]  /*18c0*/  USEL UR6, UR6, URZ, UP0 ;  /* 0x000000ff06067287 */ /* 0x000fc40008000000 */
[----:B------:R-:W-:Y:S02]  /*18d0*/  USHF.L.U32 UR34, UR21, 0x8, URZ ;  /* 0x0000000815227899 */ /* 0x000fe400080006ff */
[----:B------:R-:W-:Y:S01]  /*18e0*/  ULEA UR8, UR6, UR4, 0x3 ;  /* 0x0000000406087291 */ /* 0x000fe2000f8e18ff */
[----:B------:R-:W-:Y:S01]  /*18f0*/  LOP3.LUT R16, R16, UR9, RZ, 0x3c, !PT ;  /* 0x0000000910107c12 */ /* 0x000fe2000f8e3cff */
[----:B------:R-:W-:Y:S02]  /*1900*/  UIADD3 UR40, UP0, UPT, UR22, 0x180, URZ ;  /* 0x0000018016287890 */ /* 0x000fe4000ff1e0ff */
[----:B------:R-:W-:Y:S01]  /*1910*/  UIADD3.X UR43, UPT, UPT, URZ, UR23, URZ, UP1, !UPT ;  /* 0x00000017ff2b7290 */ /* 0x000fe20008ffe4ff */
[----:B-1----:R-:W-:Y:S01]  /*1920*/  SHF.L.U32 R4, R16, 0x1f, RZ ;  /* 0x0000001f10047819 */ /* 0x002fe200000006ff */
[----:B------:R-:W-:Y:S02]  /*1930*/  UIADD3 UR32, UPT, UPT, UR24, 0xa80, URZ ;  /* 0x00000a8018207890 */ /* 0x000fe4000fffe0ff */
[----:B------:R-:W-:Y:S01]  /*1940*/  UIADD3 UR26, UPT, UPT, UR34, 0x80, URZ ;  /* 0x00000080221a7890 */ /* 0x000fe2000fffe0ff */
[----:B------:R1:W1:Y:S01]  /*1950*/  SYNCS.PHASECHK.TRANS64.TRYWAIT P0, [UR8+0x58], R4 ;  /* 0x00005804ff0075a7 */ /* 0x0002620008001108 */
[----:B------:R-:W-:-:S02]  /*1960*/  ULEA UR8, UR37, UR4, 0xc ;  /* 0x0000000425087291 */ /* 0x000fc4000f8e60ff */
[----:B------:R-:W-:Y:S02]  /*1970*/  UIADD3 UR24, UPT, UPT, UR24, 0x2a80, URZ ;  /* 0x00002a8018187890 */ /* 0x000fe4000fffe0ff */
[----:B------:R-:W-:Y:S02]  /*1980*/  UIADD3.X UR41, UPT, UPT, URZ, UR23, URZ, UP0, !UPT ;  /* 0x00000017ff297290 */ /* 0x000fe400087fe4ff */
[----:B------:R-:W-:Y:S02]  /*1990*/  UIADD3 UR16, UPT, UPT, UR8, 0x2ca80, URZ ;  /* 0x0002ca8008107890 */ /* 0x000fe4000fffe0ff */
[----:B------:R-:W-:Y:S01]  /*19a0*/  UIADD3 UR8, UPT, UPT, UR8, 0x2d280, URZ ;  /* 0x0002d28008087890 */ /* 0x000fe2000fffe0ff */
[----:B------:R-:W-:Y:S01]  /*19b0*/  UMOV UR30, 0x0 ;  /* 0x00000000001e7882 */ /* 0x000fe20000000000 */
[----:B------:R-:W-:Y:S01]  /*19c0*/  UMOV UR31, 0x10000000 ;  /* 0x10000000001f7882 */ /* 0x000fe20000000000 */
[----:B------:R-:W-:Y:S01]  /*19d0*/  UMOV UR25, UR33 ;  /* 0x0000002100197c82 */ /* 0x000fe20008000000 */
[----:B------:R-:W-:Y:S01]  /*19e0*/  UMOV UR27, UR35 ;  /* 0x00000023001b7c82 */ /* 0x000fe20008000000 */
[----:B------:R-:W-:Y:S01]  /*19f0*/  UMOV UR28, UR36 ;  /* 0x00000024001c7c82 */ /* 0x000fe20008000000 */
[----:B------:R-:W-:Y:S01]  /*1a00*/  UMOV UR17, UR33 ;  /* 0x0000002100117c82 */ /* 0x000fe20008000000 */
[----:B------:R-:W-:Y:S01]  /*1a10*/  UMOV UR20, UR36 ;  /* 0x0000002400147c82 */ /* 0x000fe20008000000 */
[----:B------:R-:W-:Y:S01]  /*1a20*/  UMOV UR18, UR34 ;  /* 0x0000002200127c82 */ /* 0x000fe20008000000 */
[----:B------:R1:W-:Y:S01]  /*1a30*/  UTMALDG.3D [UR32], [UR42], desc[UR30] ;  /* 0x00001e202a0075b4 */ /* 0x0003e20008011000 */
[----:B------:R-:W-:Y:S01]  /*1a40*/  UMOV UR11, UR19 ;  /* 0x00000013000b7c82 */ /* 0x000fe20008000000 */
[----:B------:R-:W-:Y:S01]  /*1a50*/  UMOV UR12, UR36 ;  /* 0x00000024000c7c82 */ /* 0x000fe20008000000 */
[----:B------:R-:W-:Y:S01]  /*1a60*/  UMOV UR9, UR33 ;  /* 0x0000002100097c82 */ /* 0x000fe20008000000 */
[----:B------:R-:W-:Y:S01]  /*1a70*/  UMOV UR10, UR26 ;  /* 0x0000001a000a7c82 */ /* 0x000fe20008000000 */
[----:B------:R-:W-:Y:S01]  /*1a80*/  UIADD3 UR21, UPT, UPT, UR21, 0x1, URZ ;  /* 0x0000000115157890 */ /* 0x000fe2000fffe0ff */
[----:B------:R-:W-:Y:S01]  /*1a90*/  UMOV UR29, UR5 ;  /* 0x00000005001d7c82 */ /* 0x000fe20008000000 */
[----:B------:R1:W-:Y:S02]  /*1aa0*/  UTMALDG.3D [UR24], [UR42], desc[UR30] ;  /* 0x00001e182a0075b4 */ /* 0x0003e40008011000 */
[----:B------:R-:W-:Y:S01]  /*1ab0*/  UISETP.NE.AND UP0, UPT, UR21, UR5, UPT ;  /* 0x000000051500728c */ /* 0x000fe2000bf05270 */
[----:B------:R-:W-:Y:S01]  /*1ac0*/  UMOV UR37, UR6 ;  /* 0x0000000600257c82 */ /* 0x000fe20008000000 */
[----:B------:R1:W-:Y:S01]  /*1ad0*/  UTMALDG.3D [UR16], [UR40], desc[UR30] ;  /* 0x00001e10280075b4 */ /* 0x0003e20008011000 */
[----:B------:R1:W-:Y:S06]  /*1ae0*/  UTMALDG.3D [UR8], [UR40], desc[UR30] ;  /* 0x00001e08280075b4 */ /* 0x0003ec0008011000 */
[----:B------:R-:W-:Y:S05]  /*1af0*/  BRA.U UP0, `(.L_x_26) ;  /* 0xfffffffd00307547 */ /* 0x000fea000b83ffff */
.L_x_21:
[----:B-1----:R-:W-:Y:S01]  /*1b00*/  ULEA UR8, UR6, UR4, 0x3 ;  /* 0x0000000406087291 */ /* 0x002fe2000f8e18ff */
[----:B------:R-:W-:Y:S01]  /*1b10*/  SHF.L.U32 R4, R16, 0x1f, RZ ;  /* 0x0000001f10047819 */ /* 0x000fe200000006ff */
[----:B------:R-:W-:Y:S01]  /*1b20*/  @!P1 SYNCS.ARRIVE.TRANS64.A1T0 RZ, [UR4+0xc8], RZ ;  /* 0x0000c8ffffff99a7 */ /* 0x000fe20008100004 */
[----:B------:R-:W-:-:S06]  /*1b30*/  UISETP.GT.AND UP0, UPT, UR15, UR14, UPT ;  /* 0x0000000e0f00728c */ /* 0x000fcc000bf04270 */
[----:B----4-:R1:W4:Y:S03]  /*1b40*/  SYNCS.PHASECHK.TRANS64.TRYWAIT P0, [UR8+0x58], R4 ;  /* 0x00005804ff0075a7 */ /* 0x0103260008001108 */
[----:B------:R-:W-:Y:S05]  /*1b50*/  BRA.U !UP0, `(.L_x_27) ;  /* 0x0000000108d47547 */ /* 0x000fea000b800000 */
[----:B------:R-:W-:Y:S01]  /*1b60*/  UIADD3 UR21, UPT, UPT, UR7, UR29, URZ ;  /* 0x0000001d07157290 */ /* 0x000fe2000fffe0ff */
[----:B------:R-:W-:-:S11]  /*1b70*/  UMOV UR37, UR6 ;  /* 0x0000000600257c82 */ /* 0x000fd60008000000 */
.L_x_32:
[----:B-1----:R-:W-:Y:S01]  /*1b80*/  ULEA UR33, UR37, UR4, 0x3 ;  /* 0x0000000425217291 */ /* 0x002fe2000f8e18ff */
[----:B----4-:R-:W-:Y:S01]  /*1b90*/  @!P5 MOV R5, 0x5000 ;  /* 0x000050000005d802 */ /* 0x010fe20000000f00 */
[----:B----4-:R-:W-:Y:S10]  /*1ba0*/  @P0 BRA `(.L_x_28) ;  /* 0x00000000000c0947 */ /* 0x010ff40003800000 */
[----:B------:R-:W-:-:S04]  /*1bb0*/  SHF.L.U32 R7, R16, 0x1f, RZ ;  /* 0x0000001f10077819 */ /* 0x000fc800000006ff */
[----:B------:R-:W4:Y:S02]  /*1bc0*/  SYNCS.PHASECHK.TRANS64.TRYWAIT P0, [UR33+0x58], R7 ;  /* 0x00005807ff0075a7 */ /* 0x000f240008001121 */
[----:B----4-:R-:W-:Y:S05]  /*1bd0*/  @!P0 BRA `(.L_x_29) ;  /* 0x0000004400488947 */ /* 0x010fea0003800000 */
.L_x_28:
[----:B------:R4:W-:Y:S01]  /*1be0*/  @!P5 SYNCS.ARRIVE.TRANS64 RZ, [UR33], R5 ;  /* 0x00000005ffffd9a7 */ /* 0x0009e20008000021 */
[----:B------:R-:W-:Y:S04]  /*1bf0*/  BSSY.RECONVERGENT B0, `(.L_x_30) ;  /* 0x0000003000007945 */ /* 0x000fe80003800200 */
[----:B------:R-:W-:Y:S05]  /*1c00*/  @P4 BRA `(.L_x_31) ;  /* 0x0000000000044947 */ /* 0x000fea0003800000 */
[----:B------:R-:W-:Y:S05]  /*1c10*/  BPT.TRAP 0x1 ;  /* 0x000000040000795c */ /* 0x000fea0000300000 */
.L_x_31:
[----:B------:R-:W-:Y:S05]  /*1c20*/  BSYNC.RECONVERGENT B0 ;  /* 0x0000000000007941 */ /* 0x000fea0003800200 */
.L_x_30:
        /* <DEDUP_REMOVED lines=32> */
[----:B------:R-:W-:Y:S01]  /*1e30*/  UMOV UR10, UR26 ;  /* 0x0000001a000a7c82 */ /* 0x000fe20008000000 */
[----:B------:R-:W-:Y:S01]  /*1e40*/  UIADD3 UR29, UPT, UPT, UR29, 0x1, URZ ;  /* 0x000000011d1d7890 */ /* 0x000fe2000fffe0ff */
[----:B------:R1:W-:Y:S01]  /*1e50*/  UTMALDG.3D [UR24], [UR42], desc[UR30] ;  /* 0x00001e182a0075b4 */ /* 0x0003e20008011000 */
[----:B------:R-:W-:-:S02]  /*1e60*/  UMOV UR37, UR6 ;  /* 0x0000000600257c82 */ /* 0x000fc40008000000 */
[----:B------:R-:W-:Y:S01]  /*1e70*/  UISETP.NE.AND UP0, UPT, UR29, UR21, UPT ;  /* 0x000000151d00728c */ /* 0x000fe2000bf05270 */
[----:B------:R1:W-:Y:S01]  /*1e80*/  UTMALDG.3D [UR16], [UR40], desc[UR30] ;  /* 0x00001e10280075b4 */ /* 0x0003e20008011000 */
[----:B------:R1:W-:Y:S07]  /*1e90*/  UTMALDG.3D [UR8], [UR40], desc[UR30] ;  /* 0x00001e08280075b4 */ /* 0x0003ee0008011000 */
[----:B------:R-:W-:Y:S05]  /*1ea0*/  BRA.U UP0, `(.L_x_32) ;  /* 0xfffffffd00347547 */ /* 0x000fea000b83ffff */
.L_x_27:
[C---:B------:R-:W-:Y:S01]  /*1eb0*/  LEA R8, R15.reuse, UR4, 0x3 ;  /* 0x000000040f087c11 */ /* 0x040fe2000f8e18ff */
[----:B------:R-:W-:Y:S01]  /*1ec0*/  NOP ;  /* 0x0000000000007918 */ /* 0x000fe20000000000 */
[----:B----4-:R-:W-:Y:S02]  /*1ed0*/  SHF.L.U32 R5, R14, 0x1f, RZ ;  /* 0x0000001f0e057819 */ /* 0x010fe400000006ff */
[----:B-1----:R-:W-:Y:S02]  /*1ee0*/  LEA R4, R15, UR4, 0x4 ;  /* 0x000000040f047c11 */ /* 0x002fe4000f8e20ff */
[----:B------:R-:W1:Y:S02]  /*1ef0*/  SYNCS.PHASECHK.TRANS64.TRYWAIT P0, [R8+URZ+0xd0], R5 ;  /* 0x0000d005080075a7 */ /* 0x000e6400080011ff */
[----:B-1----:R-:W-:Y:S05]  /*1f00*/  @!P0 BRA `(.L_x_33) ;  /* 0x0000004000948947 */ /* 0x002fea0003800000 */
.L_x_101:
[----:B-1----:R-:W1:Y:S01]  /*1f10*/  LDS.128 R4, [R4+0x160] ;  /* 0x0001600004047984 */ /* 0x002e620000000c00 */
[----:B---3--:R-:W-:Y:S01]  /*1f20*/  ISETP.GE.AND P0, PT, R2, 0x1, PT ;  /* 0x000000010200780c */ /* 0x008fe20003f06270 */
[----:B------:R-:W-:Y:S01]  /*1f30*/  VIADD R8, R8, 0xe0 ;  /* 0x000000e008087836 */ /* 0x000fe20000000000 */
[----:B------:R-:W-:Y:S01]  /*1f40*/  @!PT LDS RZ, [RZ] ;  /* 0x00000000fffff984 */ /* 0x000fe20000000800 */
[----:B------:R-:W-:Y:S01]  /*1f50*/  @!PT LDS RZ, [RZ] ;  /* 0x00000000fffff984 */ /* 0x000fe20000000800 */
[----:B------:R-:W-:Y:S01]  /*1f60*/  @!PT LDS RZ, [RZ] ;  /* 0x00000000fffff984 */ /* 0x000fe20000000800 */
[----:B------:R-:W-:Y:S01]  /*1f70*/  @!PT LDS RZ, [RZ] ;  /* 0x00000000fffff984 */ /* 0x000fe20000000800 */
[----:B------:R3:W-:Y:S06]  /*1f80*/  MEMBAR.ALL.CTA ;  /* 0x0000000000007992 */ /* 0x0007ec0000008000 */
[----:B---3--:R-:W3:Y:S01]  /*1f90*/  FENCE.VIEW.ASYNC.S ;  /* 0x00000000000073c6 */ /* 0x008ee20000000000 */
[----:B------:R-:W-:-:S04]  /*1fa0*/  PRMT R8, RZ, 0x654, R8 ;  /* 0x00000654ff087816 */ /* 0x000fc80000000008 */
[----:B---3--:R3:W-:Y:S01]  /*1fb0*/  SYNCS.ARRIVE.TRANS64.RED.A1T0 RZ, [R8+URZ], RZ ;  /* 0x000000ff08ff79a7 */ /* 0x0087e200081004ff */
[----:B-1----:R-:W-:-:S13]  /*1fc0*/  LOP3.LUT P2, RZ, R6, 0x1, RZ, 0xc0, !PT ;  /* 0x0000000106ff7812 */ /* 0x002fda000784c0ff */
[----:B------:R-:W-:Y:S01]  /*1fd0*/  @P2 SHF.R.U32.HI R9, RZ, 0x10, R5 ;  /* 0x00000010ff092819 */ /* 0x000fe20000011605 */
[----:B------:R-:W-:Y:S01]  /*1fe0*/  VOTEU.ANY UP0, P2 ;  /* 0x0000000000ff7886 */ /* 0x000fe20001000100 */
[----:B------:R-:W-:Y:S02]  /*1ff0*/  @P2 MOV R11, R4 ;  /* 0x00000004000b2202 */ /* 0x000fe40000000f00 */
[----:B------:R-:W-:Y:S02]  /*2000*/  @P2 R2UR.BROADCAST UR8, R9 ;  /* 0x00000000090822ca */ /* 0x000fe400008e0000 */
[----:B------:R-:W-:-:S11]  /*2010*/  @P2 LOP3.LUT R10, R5, 0xffff, RZ, 0xc0, !PT ;  /* 0x0000ffff050a2812 */ /* 0x000fd600078ec0ff */
[----:B------:R-:W-:Y:S01]  /*2020*/  @UP0 UMOV UR36, UR8 ;  /* 0x0000000800240c82 */ /* 0x000fe20008000000 */
[----:B---3--:R-:W-:Y:S05]  /*2030*/  @!P0 BRA `(.L_x_34) ;  /* 0x0000000000b88947 */ /* 0x008fea0003800000 */
[----:B------:R-:W2:Y:S01]  /*2040*/  LDC.64 R6, c[0x0][0xb18] ;  /* 0x0002c600ff067b82 */ /* 0x000ea20000000a00 */
[----:B------:R-:W-:-:S07]  /*2050*/  ISETP.NE.AND P3, PT, R2, 0x1, PT ;  /* 0x000000010200780c */ /* 0x000fce0003f65270 */
[----:B------:R-:W1:Y:S08]  /*2060*/  LDC.64 R8, c[0x0][0xb10] ;  /* 0x0002c400ff087b82 */ /* 0x000e700000000a00 */
[----:B------:R-:W3:Y:S08]  /*2070*/  LDC R17, c[0x0][0xb20] ;  /* 0x0002c800ff117b82 */ /* 0x000ef00000000800 */
[----:B------:R-:W4:Y:S01]  /*2080*/  LDC R18, c[0x0][0xb0c] ;  /* 0x0002c300ff127b82 */ /* 0x000f220000000800 */
[----:B--2---:R-:W-:Y:S01]  /*2090*/  IMAD.HI.U32 R22, R0, R7, RZ ;  /* 0x0000000700167227 */ /* 0x004fe200078e00ff */
[----:B------:R-:W-:-:S06]  /*20a0*/  ISETP.NE.AND P0, PT, R6, 0x1, PT ;  /* 0x000000010600780c */ /* 0x000fcc0003f05270 */
[----:B------:R-:W2:Y:S01]  /*20b0*/  LDC.64 R4, c[0x0][0xb28] ;  /* 0x0002ca00ff047b82 */ /* 0x000ea20000000a00 */
[----:B-1----:R-:W-:-:S04]  /*20c0*/  IMAD.HI.U32 R20, R3, R8, RZ ;  /* 0x0000000803147227 */ /* 0x002fc800078e00ff */
[----:B------:R-:W-:Y:S01]  /*20d0*/  IMAD.HI.U32 R24, R11, R8, RZ ;  /* 0x000000080b187227 */ /* 0x000fe200078e00ff */
[----:B------:R-:W-:Y:S02]  /*20e0*/  SHF.R.U32.HI R20, RZ, R9, R20 ;  /* 0x00000009ff147219 */ /* 0x000fe40000011614 */
[----:B---3--:R-:W-:Y:S01]  /*20f0*/  SHF.R.U32.HI R19, RZ, R17, R22 ;  /* 0x00000011ff137219 */ /* 0x008fe20000011616 */
[----:B------:R-:W-:Y:S01]  /*2100*/  IMAD.HI.U32 R22, R10, R7, RZ ;  /* 0x000000070a167227 */ /* 0x000fe200078e00ff */
[----:B------:R-:W-:Y:S02]  /*2110*/  SHF.R.U32.HI R24, RZ, R9, R24 ;  /* 0x00000009ff187219 */ /* 0x000fe40000011618 */
[----:B------:R-:W-:Y:S02]  /*2120*/  SEL R19, R0, R19, !P0 ;  /* 0x0000001300137207 */ /* 0x000fe40004000000 */
[----:B------:R-:W-:Y:S02]  /*2130*/  SHF.R.U32.HI R17, RZ, R17, R22 ;  /* 0x00000011ff117219 */ /* 0x000fe40000011616 */
[----:B----4-:R-:W-:-:S02]  /*2140*/  ISETP.NE.AND P1, PT, R18, 0x1, PT ;  /* 0x000000011200780c */ /* 0x010fc40003f25270 */
[----:B------:R-:W-:Y:S02]  /*2150*/  SEL R17, R10, R17, !P0 ;  /* 0x000000110a117207 */ /* 0x000fe40004000000 */
[----:B------:R-:W-:Y:S02]  /*2160*/  SEL R21, R3, R20, !P1 ;  /* 0x0000001403157207 */ /* 0x000fe40004800000 */
[----:B------:R-:W-:Y:S01]  /*2170*/  SEL R7, R11, R24, !P1 ;  /* 0x000000180b077207 */ /* 0x000fe20004800000 */
[----:B--2---:R-:W-:Y:S01]  /*2180*/  IMAD.HI.U32 R20, R19, R4, RZ ;  /* 0x0000000413147227 */ /* 0x004fe200078e00ff */
[----:B------:R-:W-:-:S03]  /*2190*/  IADD3 R9, PT, PT, -R17, RZ, RZ ;  /* 0x000000ff11097210 */ /* 0x000fc60007ffe1ff */
[----:B------:R-:W-:Y:S01]  /*21a0*/  IMAD.HI.U32 R8, R21, R4, RZ ;  /* 0x0000000415087227 */ /* 0x000fe200078e00ff */
[----:B------:R-:W-:-:S03]  /*21b0*/  @P3 SHF.R.U32.HI R19, RZ, R5, R20 ;  /* 0x00000005ff133219 */ /* 0x000fc60000011614 */
[----:B------:R-:W-:Y:S01]  /*21c0*/  IMAD R9, R6, R9, R10 ;  /* 0x0000000906097224 */ /* 0x000fe200078e020a */
        /* <DEDUP_REMOVED lines=8> */
[----:B------:R-:W-:-:S04]  /*2250*/  @!P0 IMAD.HI.U32 R20, R7, R4, RZ ;  /* 0x0000000407148227 */ /* 0x000fc800078e00ff */
[----:B------:R-:W-:Y:S01]  /*2260*/  IMAD.MOV R4, RZ, RZ, -R8 ;  /* 0x000000ffff047224 */ /* 0x000fe200078e0a08 */
[----:B------:R-:W-:-:S03]  /*2270*/  @!P0 SHF.R.U32.HI R20, RZ, R5, R20 ;  /* 0x00000005ff148219 */ /* 0x000fc60000011614 */
[----:B------:R-:W-:Y:S01]  /*2280*/  IMAD R4, R2, R4, R17 ;  /* 0x0000000402047224 */ /* 0x000fe200078e0211 */
[----:B------:R-:W-:-:S05]  /*2290*/  @!P0 SEL R5, R7, R20, !P3 ;  /* 0x0000001407058207 */ /* 0x000fca0005800000 */
[--C-:B------:R-:W-:Y:S02]  /*22a0*/  @!P0 IMAD.IADD R8, R8, 0x1, -R5.reuse ;  /* 0x0000000108088824 */ /* 0x100fe400078e0a05 */
[----:B------:R-:W-:Y:S01]  /*22b0*/  @!P0 IMAD R5, R4, R21, R5 ;  /* 0x0000001504058224 */ /* 0x000fe200078e0205 */
[----:B------:R-:W-:Y:S01]  /*22c0*/  IADD3 R4, PT, PT, -R7, RZ, RZ ;  /* 0x000000ff07047210 */ /* 0x000fe20007ffe1ff */
[----:B------:R-:W-:Y:S02]  /*22d0*/  @!P0 IMAD R17, R2, R8, R7 ;  /* 0x0000000802118224 */ /* 0x000fe400078e0207 */
[----:B------:R-:W-:Y:S02]  /*22e0*/  @!P0 IMAD.MOV.U32 R7, RZ, RZ, R5 ;  /* 0x000000ffff078224 */ /* 0x000fe400078e0005 */
[----:B------:R-:W-:Y:S02]  /*22f0*/  IMAD R4, R18, R4, R11 ;  /* 0x0000000412047224 */ /* 0x000fe400078e020b */
[----:B------:R-:W-:-:S02]  /*2300*/  IMAD R10, R17, R6, R9 ;  /* 0x00000006110a7224 */ /* 0x000fc400078e0209 */
[----:B------:R-:W-:Y:S02]  /*2310*/  IMAD R11, R7, R18, R4 ;  /* 0x00000012070b7224 */ /* 0x000fe400078e0204 */
.L_x_34:
[----:B------:R-:W1:Y:S02]  /*2320*/  LDCU UR8, c[0x0][0xb30] ;  /* 0x00016600ff0877ac */ /* 0x000e640008000800 */
[----:B-1----:R-:W-:-:S09]  /*2330*/  UISETP.NE.AND UP0, UPT, UR8, 0x1, UPT ;  /* 0x000000010800788c */ /* 0x002fd2000bf05270 */
[----:B------:R-:W-:Y:S05]  /*2340*/  BRA.U UP0, `(.L_x_35) ;  /* 0x0000000100407547 */ /* 0x000fea000b800000 */
[----:B------:R-:W1:Y:S08]  /*2350*/  LDC.64 R6, c[0x0][0xb10] ;  /* 0x0002c400ff067b82 */ /* 0x000e700000000a00 */
[----:B------:R-:W3:Y:S08]  /*2360*/  LDC.64 R4, c[0x0][0xb18] ;  /* 0x0002c600ff047b82 */ /* 0x000ef00000000a00 */
[----:B------:R-:W4:Y:S08]  /*2370*/  LDC R8, c[0x0][0xb20] ;  /* 0x0002c800ff087b82 */ /* 0x000f300000000800 */
[----:B------:R-:W2:Y:S01]  /*2380*/  LDC R18, c[0x0][0xb0c] ;  /* 0x0002c300ff127b82 */ /* 0x000ea20000000800 */
[----:B-1----:R-:W-:-:S05]  /*2390*/  IMAD.HI.U32 R6, R11, R6, RZ ;  /* 0x000000060b067227 */ /* 0x002fca00078e00ff */
[----:B------:R-:W-:Y:S01]  /*23a0*/  SHF.R.U32.HI R6, RZ, R7, R6 ;  /* 0x00000007ff067219 */ /* 0x000fe20000011606 */
[----:B---3--:R-:W-:Y:S01]  /*23b0*/  IMAD.HI.U32 R5, R10, R5, RZ ;  /* 0x000000050a057227 */ /* 0x008fe200078e00ff */
[----:B------:R-:W-:-:S04]  /*23c0*/  ISETP.NE.AND P0, PT, R4, 0x1, PT ;  /* 0x000000010400780c */ /* 0x000fc80003f05270 */
[----:B----4-:R-:W-:-:S04]  /*23d0*/  SHF.R.U32.HI R5, RZ, R8, R5 ;  /* 0x00000008ff057219 */ /* 0x010fc80000011605 */
[----:B------:R-:W-:Y:S02]  /*23e0*/  SEL R5, R10, R5, !P0 ;  /* 0x000000050a057207 */ /* 0x000fe40004000000 */
[----:B--2---:R-:W-:-:S04]  /*23f0*/  ISETP.NE.AND P1, PT, R18, 0x1, PT ;  /* 0x000000011200780c */ /* 0x004fc80003f25270 */
[----:B------:R-:W-:-:S05]  /*2400*/  SEL R6, R11, R6, !P1 ;  /* 0x000000060b067207 */ /* 0x000fca0004800000 */
[----:B------:R-:W-:Y:S02]  /*2410*/  IMAD.IADD R7, R5, 0x1, -R6 ;  /* 0x0000000105077824 */ /* 0x000fe400078e0a06 */
[----:B------:R-:W-:Y:S02]  /*2420*/  IMAD.IADD R5, R6, 0x1, -R5 ;  /* 0x0000000106057824 */ /* 0x000fe400078e0a05 */
[----:B------:R-:W-:Y:S02]  /*2430*/  IMAD R11, R7, R18, R11 ;  /* 0x00000012070b7224 */ /* 0x000fe400078e020b */
[----:B------:R-:W-:-:S07]  /*2440*/  IMAD R10, R5, R4, R10 ;  /* 0x00000004050a7224 */ /* 0x000fce00078e020a */
.L_x_35:
[----:B------:R-:W-:Y:S01]  /*2450*/  VIADD R15, R15, 0x1 ;  /* 0x000000010f0f7836 */ /* 0x000fe20000000000 */
[----:B------:R-:W-:Y:S01]  /*2460*/  PLOP3.LUT P1, PT, PT, PT, PT, 0x80, 0x8 ;  /* 0x000000000008781c */ /* 0x000fe20003f2f070 */
[----:B------:R-:W-:Y:S02]  /*2470*/  IMAD.IADD R41, R11, 0x1, R38 ;  /* 0x000000010b297824 */ /* 0x000fe400078e0226 */
[----:B------:R-:W-:Y:S01]  /*2480*/  IMAD.IADD R39, R10, 0x1, R29 ;  /* 0x000000010a277824 */ /* 0x000fe200078e021d */
[----:B------:R-:W-:-:S04]  /*2490*/  ISETP.NE.AND P0, PT, R15, 0x2, PT ;  /* 0x000000020f00780c */ /* 0x000fc80003f05270 */
[----:B------:R-:W-:Y:S02]  /*24a0*/  SEL R5, RZ, 0x1, P0 ;  /* 0x00000001ff057807 */ /* 0x000fe40000000000 */
[----:B------:R-:W-:Y:S02]  /*24b0*/  SEL R15, R15, RZ, P0 ;  /* 0x000000ff0f0f7207 */ /* 0x000fe40000000000 */
[----:B------:R-:W-:Y:S01]  /*24c0*/  LOP3.LUT R14, R14, R5, RZ, 0x3c, !PT ;  /* 0x000000050e0e7212 */ /* 0x000fe200078e3cff */
[----:B------:R-:W-:Y:S06]  /*24d0*/  @P2 BRA `(.L_x_36) ;  /* 0xfffffff000402947 */ /* 0x000fec000383ffff */
[----:B------:R-:W-:Y:S01]  /*24e0*/  UIADD3 UR4, UPT, UPT, UR4, 0x58, URZ ;  /* 0x0000005804047890 */ /* 0x000fe2000fffe0ff */
[----:B--2---:R-:W-:-:S03]  /*24f0*/  SHF.L.U32 R3, R16, 0x1f, RZ ;  /* 0x0000001f10037819 */ /* 0x004fc600000006ff */
[----:B------:R-:W-:-:S09]  /*2500*/  ULEA UR5, UR6, UR4, 0x3 ;  /* 0x0000000406057291 */ /* 0x000fd2000f8e18ff */
[----:B------:R-:W1:Y:S02]  /*2510*/  SYNCS.PHASECHK.TRANS64.TRYWAIT P0, [UR5], R3 ;  /* 0x00000003ff0075a7 */ /* 0x000e640008001105 */
[----:B-1----:R-:W-:Y:S05]  /*2520*/  @!P0 BRA `(.L_x_37) ;  /* 0x0000003c00208947 */ /* 0x002fea0003800000 */
.L_x_103:
[----:B------:R-:W-:-:S04]  /*2530*/  UIADD3 UR6, UPT, UPT, UR6, 0x1, URZ ;  /* 0x0000000106067890 */ /* 0x000fc8000fffe0ff */
[----:B------:R-:W-:-:S04]  /*2540*/  UISETP.NE.AND UP0, UPT, UR6, 0xb, UPT ;  /* 0x0000000b0600788c */ /* 0x000fc8000bf05270 */
[----:B------:R-:W-:Y:S02]  /*2550*/  USEL UR7, URZ, 0x1, UP0 ;  /* 0x00000001ff077887 */ /* 0x000fe40008000000 */
[----:B------:R-:W-:-:S04]  /*2560*/  USEL UR6, UR6, URZ, UP0 ;  /* 0x000000ff06067287 */ /* 0x000fc80008000000 */
[----:B------:R-:W-:Y:S01]  /*2570*/  ULEA UR5, UR6, UR4, 0x3 ;  /* 0x0000000406057291 */ /* 0x000fe2000f8e18ff */
[----:B------:R-:W-:-:S04]  /*2580*/  LOP3.LUT R2, R16, UR7, RZ, 0x3c, !PT ;  /* 0x0000000710027c12 */ /* 0x000fc8000f8e3cff */
[----:B-1----:R-:W-:-:S04]  /*2590*/  SHF.L.U32 R3, R2, 0x1f, RZ ;  /* 0x0000001f02037819 */ /* 0x002fc800000006ff */
[----:B------:R-:W1:Y:S02]  /*25a0*/  SYNCS.PHASECHK.TRANS64.TRYWAIT P0, [UR5], R3 ;  /* 0x00000003ff0075a7 */ /* 0x000e640008001105 */
[----:B-1----:R-:W-:Y:S05]  /*25b0*/  @!P0 BRA `(.L_x_38) ;  /* 0x0000003c00148947 */ /* 0x002fea0003800000 */
.L_x_105:
        /* <DEDUP_REMOVED lines=9> */
.L_x_107:
        /* <DEDUP_REMOVED lines=9> */
.L_x_109:
        /* <DEDUP_REMOVED lines=9> */
.L_x_111:
        /* <DEDUP_REMOVED lines=9> */
.L_x_113:
        /* <DEDUP_REMOVED lines=9> */
.L_x_115:
        /* <DEDUP_REMOVED lines=9> */
.L_x_117:
        /* <DEDUP_REMOVED lines=9> */
.L_x_119:
        /* <DEDUP_REMOVED lines=9> */
.L_x_121:
[----:B------:R-:W-:-:S04]  /*2a40*/  UIADD3 UR6, UPT, UPT, UR6, 0x1, URZ ;  /* 0x0000000106067890 */ /* 0x000fc8000fffe0ff */
[----:B------:R-:W-:-:S04]  /*2a50*/  UISETP.NE.AND UP0, UPT, UR6, 0xb, UPT ;  /* 0x0000000b0600788c */ /* 0x000fc8000bf05270 */
[----:B------:R-:W-:Y:S02]  /*2a60*/  USEL UR5, URZ, 0x1, UP0 ;  /* 0x00000001ff057887 */ /* 0x000fe40008000000 */
[----:B------:R-:W-:-:S04]  /*2a70*/  USEL UR6, UR6, URZ, UP0 ;  /* 0x000000ff06067287 */ /* 0x000fc80008000000 */
[----:B------:R-:W-:Y:S01]  /*2a80*/  ULEA UR6, UR6, UR4, 0x3 ;  /* 0x0000000406067291 */ /* 0x000fe2000f8e18ff */
[----:B-1----:R-:W-:-:S04]  /*2a90*/  LOP3.LUT R3, R2, UR5, RZ, 0x3c, !PT ;  /* 0x0000000502037c12 */ /* 0x002fc8000f8e3cff */
[----:B------:R-:W-:Y:S01]  /*2aa0*/  SHF.L.U32 R3, R3, 0x1f, RZ ;  /* 0x0000001f03037819 */ /* 0x000fe200000006ff */
[----:B------:R-:W-:-:S07]  /*2ab0*/  IMAD.U32 R0, RZ, RZ, UR6 ;  /* 0x00000006ff007e24 */ /* 0x000fce000f8e00ff */
.L_x_47:
[----:B-1----:R1:W2:Y:S02]  /*2ac0*/  SYNCS.PHASECHK.TRANS64.TRYWAIT P0, [R0+URZ], R3 ;  /* 0x00000003000075a7 */ /* 0x0022a400080011ff */
[----:B--2---:R-:W-:Y:S05]  /*2ad0*/  @!P0 NANOSLEEP.SYNCS 0x989680 ;  /* 0x009896800000895d */ /* 0x004fea0003900000 */
[----:B------:R-:W2:Y:S02]  /*2ae0*/  @!P0 SYNCS.PHASECHK.TRANS64 P0, [R0+URZ], R3 ;  /* 0x00000003000085a7 */ /* 0x000ea400080010ff */
[----:B--2---:R-:W-:Y:S05]  /*2af0*/  @P0 EXIT ;  /* 0x000000000000094d */ /* 0x004fea0003800000 */
[----:B------:R-:W-:Y:S05]  /*2b00*/  BRA `(.L_x_47) ;  /* 0xfffffffc00ec7947 */ /* 0x000fea000383ffff */
.L_x_18:
[----:B------:R-:W-:-:S04]  /*2b10*/  UISETP.NE.AND UP1, UPT, UR39, URZ, UPT ;  /* 0x000000ff2700728c */ /* 0x000fc8000bf25270 */
[----:B------:R-:W-:-:S09]  /*2b20*/  UISETP.NE.OR UP1, UPT, UR8, 0x1, UP1 ;  /* 0x000000010800788c */ /* 0x000fd20008f25670 */
[----:B------:R-:W-:Y:S05]  /*2b30*/  BRA.U UP1, `(.L_x_48) ;  /* 0x00000005014c7547 */ /* 0x000fea000b800000 */
[----:B------:R-:W-:Y:S01]  /*2b40*/  HFMA2 R3, -RZ, RZ, 0, 0 ;  /* 0x00000000ff037431 */ /* 0x000fe200000001ff */
[----:B------:R-:W-:Y:S01]  /*2b50*/  ISETP.NE.AND P2, PT, R4, RZ, PT ;  /* 0x000000ff0400720c */ /* 0x000fe20003f45270 */
[----:B------:R-:W-:Y:S01]  /*2b60*/  IMAD.MOV.U32 R12, RZ, RZ, 0x1 ;  /* 0x00000001ff0c7424 */ /* 0x000fe200078e00ff */
[----:B------:R-:W-:Y:S01]  /*2b70*/  CS2R R6, SRZ ;  /* 0x0000000000067805 */ /* 0x000fe2000001ff00 */
[----:B------:R-:W-:Y:S01]  /*2b80*/  IMAD.MOV.U32 R5, RZ, RZ, RZ ;  /* 0x000000ffff057224 */ /* 0x000fe200078e00ff */
[----:B------:R-:W-:Y:S01]  /*2b90*/  UMOV UR4, 0x400 ;  /* 0x0000040000047882 */ /* 0x000fe20000000000 */
[----:B------:R-:W-:Y:S01]  /*2ba0*/  UMOV UR6, URZ ;  /* 0x000000ff00067c82 */ /* 0x000fe20008000000 */
[----:B------:R-:W-:-:S12]  /*2bb0*/  ULEA UR39, UR39, UR4, 0x18 ;  /* 0x0000000427277291 */ /* 0x000fd8000f8ec0ff */
.L_x_52:
[----:B------:R-:W-:Y:S02]  /*2bc0*/  LEA R0, R3, UR39, 0x3 ;  /* 0x0000002703007c11 */ /* 0x000fe4000f8e18ff */
[----:B------:R-:W-:-:S03]  /*2bd0*/  SHF.L.U32 R9, R5, 0x1f, RZ ;  /* 0x0000001f05097819 */ /* 0x000fc600000006ff */
[----:B------:R-:W-:Y:S01]  /*2be0*/  VIADD R8, R0, 0x140 ;  /* 0x0000014000087836 */ /* 0x000fe20000000000 */
[----:B------:R-:W1:Y:S02]  /*2bf0*/  SYNCS.PHASECHK.TRANS64.TRYWAIT P0, [R0+URZ+0x130], R9 ;  /* 0x00013009000075a7 */ /* 0x000e6400080011ff */
[----:B-1----:R-:W-:Y:S05]  /*2c00*/  @!P0 BRA `(.L_x_49) ;  /* 0x0000003800588947 */ /* 0x002fea0003800000 */
.L_x_122:
[----:B------:R-:W-:Y:S01]  /*2c10*/  ULEA UR5, UR6, UR39, 0x3 ;  /* 0x0000002706057291 */ /* 0x000fe2000f8e18ff */
[----:B------:R-:W-:Y:S01]  /*2c20*/  PRMT R8, RZ, 0x654, R8 ;  /* 0x00000654ff087816 */ /* 0x000fe20000000008 */
[----:B-1----:R-:W-:Y:S01]  /*2c30*/  @!P2 IMAD.MOV.U32 R9, RZ, RZ, 0x10 ;  /* 0x00000010ff09a424 */ /* 0x002fe200078e00ff */
[----:B------:R-:W-:Y:S01]  /*2c40*/  SHF.L.U32 R11, R12, 0x1f, RZ ;  /* 0x0000001f0c0b7819 */ /* 0x000fe200000006ff */
[----:B------:R-:W-:Y:S01]  /*2c50*/  UIADD3 UR4, UPT, UPT, UR5, 0xd0, URZ ;  /* 0x000000d005047890 */ /* 0x000fe2000fffe0ff */
[----:B------:R1:W-:Y:S05]  /*2c60*/  SYNCS.ARRIVE.TRANS64.RED.A1T0 RZ, [R8+URZ], RZ ;  /* 0x000000ff08ff79a7 */ /* 0x0003ea00081004ff */
[----:B------:R-:W-:Y:S01]  /*2c70*/  IMAD.U32 R13, RZ, RZ, UR4 ;  /* 0x00000004ff0d7e24 */ /* 0x000fe2000f8e00ff */
[----:B------:R-:W2:Y:S04]  /*2c80*/  SYNCS.PHASECHK.TRANS64.TRYWAIT P0, [UR5+0xe0], R11 ;  /* 0x0000e00bff0075a7 */ /* 0x000ea80008001105 */
[----:B------:R-:W-:Y:S01]  /*2c90*/  PRMT R13, R4, 0x654, R13 ;  /* 0x00000654040d7816 */ /* 0x000fe2000000000d */
[----:B-12---:R-:W-:Y:S06]  /*2ca0*/  @!P0 BRA `(.L_x_50) ;  /* 0x0000003800448947 */ /* 0x006fec0003800000 */
.L_x_124:
[----:B------:R-:W-:Y:S01]  /*2cb0*/  ULEA UR4, UR6, UR39, 0x4 ;  /* 0x0000002706047291 */ /* 0x000fe2000f8e20ff */
[----:B---3--:R-:W-:Y:S01]  /*2cc0*/  SEL R2, R13, R2, !P2 ;  /* 0x000000020d027207 */ /* 0x008fe20005000000 */
[----:B------:R-:W-:Y:S01]  /*2cd0*/  UIADD3 UR5, UPT, UPT, UR5, 0xd0, URZ ;  /* 0x000000d005057890 */ /* 0x000fe2000fffe0ff */
[----:B-1----:R-:W-:Y:S01]  /*2ce0*/  LEA R0, R7, UR39, 0x3 ;  /* 0x0000002707007c11 */ /* 0x002fe2000f8e18ff */
[----:B------:R-:W-:Y:S01]  /*2cf0*/  UIADD3 UR4, UPT, UPT, UR4, 0x160, URZ ;  /* 0x0000016004047890 */ /* 0x000fe2000fffe0ff */
[----:B------:R1:W-:Y:S01]  /*2d00*/  @!P2 SYNCS.ARRIVE.TRANS64.RED RZ, [R2+URZ], R9 ;  /* 0x0000000902ffa9a7 */ /* 0x0003e200080004ff */
[----:B------:R-:W-:Y:S01]  /*2d10*/  UIADD3 UR6, UPT, UPT, UR6, 0x1, URZ ;  /* 0x0000000106067890 */ /* 0x000fe2000fffe0ff */
[----:B------:R-:W-:-:S03]  /*2d20*/  VIADD R3, R3, 0x1 ;  /* 0x0000000103037836 */ /* 0x000fc60000000000 */
[----:B------:R-:W-:Y:S02]  /*2d30*/  UISETP.NE.AND UP0, UPT, UR6, 0x2, UPT ;  /* 0x000000020600788c */ /* 0x000fe4000bf05270 */
[----:B------:R-:W-:Y:S01]  /*2d40*/  ISETP.NE.AND P0, PT, R3, 0x2, PT ;  /* 0x000000020300780c */ /* 0x000fe20003f05270 */
[----:B------:R-:W-:Y:S06]  /*2d50*/  UGETNEXTWORKID.BROADCAST [UR4], [UR5] ;  /* 0x00000000040073ca */ /* 0x000fec0008000100 */
[----:B------:R-:W-:Y:S02]  /*2d60*/  USEL UR4, URZ, 0x1, UP0 ;  /* 0x00000001ff047887 */ /* 0x000fe40008000000 */
[----:B------:R-:W-:-:S04]  /*2d70*/  USEL UR6, UR6, URZ, UP0 ;  /* 0x000000ff06067287 */ /* 0x000fc80008000000 */
[----:B------:R-:W-:Y:S02]  /*2d80*/  LOP3.LUT R12, R12, UR4, RZ, 0x3c, !PT ;  /* 0x000000040c0c7c12 */ /* 0x000fe4000f8e3cff */
[----:B-1----:R-:W-:-:S04]  /*2d90*/  SHF.L.U32 R9, R6, 0x1f, RZ ;  /* 0x0000001f06097819 */ /* 0x002fc800000006ff */
[----:B------:R-:W1:Y:S02]  /*2da0*/  SYNCS.PHASECHK.TRANS64.TRYWAIT P1, [R0+URZ+0xd0], R9 ;  /* 0x0000d009000075a7 */ /* 0x000e6400080211ff */
[----:B-1----:R-:W-:Y:S05]  /*2db0*/  @!P1 BRA `(.L_x_51) ;  /* 0x0000003800189947 */ /* 0x002fea0003800000 */
.L_x_125:
[----:B------:R-:W-:Y:S01]  /*2dc0*/  LEA R8, R7, UR39, 0x4 ;  /* 0x0000002707087c11 */ /* 0x000fe2000f8e20ff */
[----:B-1----:R-:W-:Y:S01]  /*2dd0*/  VIADD R0, R0, 0xe0 ;  /* 0x000000e000007836 */ /* 0x002fe20000000000 */
[----:B------:R-:W-:Y:S01]  /*2de0*/  SEL R3, R3, RZ, P0 ;  /* 0x000000ff03037207 */ /* 0x000fe20000000000 */
[----:B------:R-:W-:-:S03]  /*2df0*/  VIADD R7, R7, 0x1 ;  /* 0x0000000107077836 */ /* 0x000fc60000000000 */
[----:B------:R-:W1:Y:S01]  /*2e00*/  LDS.128 R8, [R8+0x160] ;  /* 0x0001600008087984 */ /* 0x000e620000000c00 */
[----:B------:R-:W-:Y:S02]  /*2e10*/  PRMT R0, RZ, 0x654, R0 ;  /* 0x00000654ff007816 */ /* 0x000fe40000000000 */
[C---:B------:R-:W-:Y:S01]  /*2e20*/  ISETP.NE.AND P1, PT, R7.reuse, 0x2, PT ;  /* 0x000000020700780c */ /* 0x040fe20003f25270 */
[----:B------:R-:W-:Y:S01]  /*2e30*/  @!PT LDS RZ, [RZ] ;  /* 0x00000000fffff984 */ /* 0x000fe20000000800 */
[----:B------:R-:W-:Y:S01]  /*2e40*/  @!PT LDS RZ, [RZ] ;  /* 0x00000000fffff984 */ /* 0x000fe20000000800 */
[----:B------:R-:W-:Y:S01]  /*2e50*/  @!PT LDS RZ, [RZ] ;  /* 0x00000000fffff984 */ /* 0x000fe20000000800 */
[----:B------:R-:W-:Y:S01]  /*2e60*/  @!PT LDS RZ, [RZ] ;  /* 0x00000000fffff984 */ /* 0x000fe20000000800 */
[----:B------:R2:W-:Y:S06]  /*2e70*/  MEMBAR.ALL.CTA ;  /* 0x0000000000007992 */ /* 0x0005ec0000008000 */
[----:B--2---:R-:W2:Y:S01]  /*2e80*/  FENCE.VIEW.ASYNC.S ;  /* 0x00000000000073c6 */ /* 0x004ea20000000000 */
[----:B------:R-:W-:Y:S01]  /*2e90*/  SEL R7, R7, RZ, P1 ;  /* 0x000000ff07077207 */ /* 0x000fe20000800000 */
[----:B--2---:R2:W-:Y:S01]  /*2ea0*/  SYNCS.ARRIVE.TRANS64.RED.A1T0 RZ, [R0+URZ], RZ ;  /* 0x000000ff00ff79a7 */ /* 0x0045e200081004ff */
[----:B-1----:R-:W-:-:S02]  /*2eb0*/  LOP3.LUT P3, RZ, R10, 0x1, RZ, 0xc0, !PT ;  /* 0x000000010aff7812 */ /* 0x002fc4000786c0ff */
[----:B------:R-:W-:-:S04]  /*2ec0*/  SEL R9, RZ, 0x1, P1 ;  /* 0x00000001ff097807 */ /* 0x000fc80000800000 */
[----:B------:R-:W-:Y:S02]  /*2ed0*/  LOP3.LUT R6, R6, R9, RZ, 0x3c, !PT ;  /* 0x0000000906067212 */ /* 0x000fe400078e3cff */
[----:B--2---:R-:W-:-:S04]  /*2ee0*/  SEL R0, RZ, 0x1, P0 ;  /* 0x00000001ff007807 */ /* 0x004fc80000000000 */
[----:B------:R-:W-:Y:S01]  /*2ef0*/  LOP3.LUT R5, R5, R0, RZ, 0x3c, !PT ;  /* 0x0000000005057212 */ /* 0x000fe200078e3cff */
[----:B------:R-:W-:Y:S06]  /*2f00*/  @P3 BRA `(.L_x_52) ;  /* 0xfffffffc002c3947 */ /* 0x000fec000383ffff */
[----:B------:R-:W-:Y:S01]  /*2f10*/  ULEA UR5, UR6, UR39, 0x3 ;  /* 0x0000002706057291 */ /* 0x000fe2000f8e18ff */
[----:B------:R-:W-:-:S08]  /*2f20*/  SHF.L.U32 R3, R12, 0x1f, RZ ;  /* 0x0000001f0c037819 */ /* 0x000fd000000006ff */
[----:B------:R-:W1:Y:S02]  /*2f30*/  SYNCS.PHASECHK.TRANS64 P0, [UR5+0xe0], R3 ;  /* 0x0000e003ff0075a7 */ /* 0x000e640008001005 */
[----:B-1----:R-:W-:Y:S05]  /*2f40*/  @P0 BRA `(.L_x_53) ;  /* 0x0000000000080947 */ /* 0x002fea0003800000 */
[----:B------:R-:W1:Y:S02]  /*2f50*/  SYNCS.PHASECHK.TRANS64.TRYWAIT P0, [UR5+0xe0], R3 ;  /* 0x0000e003ff0075a7 */ /* 0x000e640008001105 */
[----:B-1----:R-:W-:Y:S05]  /*2f60*/  @!P0 BRA `(.L_x_54) ;  /* 0x0000003400c08947 */ /* 0x002fea0003800000 */
.L_x_53:
[----:B------:R-:W-:-:S04]  /*2f70*/  UIADD3 UR4, UPT, UPT, UR6, 0x1, URZ ;  /* 0x0000000106047890 */ /* 0x000fc8000fffe0ff */
[----:B------:R-:W-:-:S04]  /*2f80*/  UISETP.NE.AND UP0, UPT, UR4, 0x2, UPT ;  /* 0x000000020400788c */ /* 0x000fc8000bf05270 */
[----:B------:R-:W-:Y:S02]  /*2f90*/  USEL UR7, URZ, 0x1, UP0 ;  /* 0x00000001ff077887 */ /* 0x000fe40008000000 */
[----:B------:R-:W-:-:S04]  /*2fa0*/  USEL UR4, UR4, URZ, UP0 ;  /* 0x000000ff04047287 */ /* 0x000fc80008000000 */
[----:B------:R-:W-:Y:S01]  /*2fb0*/  ULEA UR4, UR4, UR39, 0x3 ;  /* 0x0000002704047291 */ /* 0x000fe2000f8e18ff */
[----:B-1----:R-:W-:-:S04]  /*2fc0*/  LOP3.LUT R3, R12, UR7, RZ, 0x3c, !PT ;  /* 0x000000070c037c12 */ /* 0x002fc8000f8e3cff */
[----:B------:R-:W-:-:S04]  /*2fd0*/  SHF.L.U32 R0, R3, 0x1f, RZ ;  /* 0x0000001f03007819 */ /* 0x000fc800000006ff */
[----:B------:R-:W1:Y:S02]  /*2fe0*/  SYNCS.PHASECHK.TRANS64 P0, [UR4+0xe0], R0 ;  /* 0x0000e000ff0075a7 */ /* 0x000e640008001004 */
[----:B-1----:R-:W-:Y:S05]  /*2ff0*/  @P0 EXIT ;  /* 0x000000000000094d */ /* 0x002fea0003800000 */
[----:B------:R-:W-:Y:S02]  /*3000*/  SHF.L.U32 R3, R3, 0x1f, RZ ;  /* 0x0000001f03037819 */ /* 0x000fe400000006ff */
[----:B------:R-:W-:-:S07]  /*3010*/  MOV R0, UR4 ;  /* 0x0000000400007c02 */ /* 0x000fce0008000f00 */
.L_x_55:
[----:B-1----:R1:W2:Y:S02]  /*3020*/  SYNCS.PHASECHK.TRANS64.TRYWAIT P0, [R0+URZ+0xe0], R3 ;  /* 0x0000e003000075a7 */ /* 0x0022a400080011ff */
[----:B--2---:R-:W-:Y:S05]  /*3030*/  @!P0 NANOSLEEP.SYNCS 0x989680 ;  /* 0x009896800000895d */ /* 0x004fea0003900000 */
[----:B------:R-:W2:Y:S02]  /*3040*/  @!P0 SYNCS.PHASECHK.TRANS64 P0, [R0+URZ+0xe0], R3 ;  /* 0x0000e003000085a7 */ /* 0x000ea400080010ff */
[----:B--2---:R-:W-:Y:S05]  /*3050*/  @P0 EXIT ;  /* 0x000000000000094d */ /* 0x004fea0003800000 */
[----:B------:R-:W-:Y:S05]  /*3060*/  BRA `(.L_x_55) ;  /* 0xfffffffc00ec7947 */ /* 0x000fea000383ffff */
.L_x_48:
[----:B------:R-:W-:-:S09]  /*3070*/  UISETP.NE.AND UP1, UPT, UR8, URZ, UPT ;  /* 0x000000ff0800728c */ /* 0x000fd2000bf25270 */
[----:B------:R-:W-:Y:S05]  /*3080*/  BRA.U UP1, `(.L_x_56) ;  /* 0x00000011013c7547 */ /* 0x000fea000b800000 */
[----:B------:R-:W-:Y:S01]  /*3090*/  UMOV UR4, 0x40 ;  /* 0x0000004000047882 */ /* 0x000fe20000000000 */
[----:B------:R-:W-:Y:S01]  /*30a0*/  NOP ;  /* 0x0000000000007918 */ /* 0x000fe20000000000 */
[----:B------:R-:W-:Y:S01]  /*30b0*/  ULEA UR4, UR39, UR4, 0x18 ;  /* 0x0000000427047291 */ /* 0x000fe2000f8ec0ff */
[----:B------:R-:W-:Y:S02]  /*30c0*/  UMOV UR5, 0x400 ;  /* 0x0000040000057882 */ /* 0x000fe40000000000 */
[----:B------:R-:W-:-:S06]  /*30d0*/  ULEA UR39, UR39, UR5, 0x18 ;  /* 0x0000000527277291 */ /* 0x000fcc000f8ec0ff */
[----:B------:R-:W1:Y:S02]  /*30e0*/  LDS.U8 R0, [UR4+0x1c] ;  /* 0x00001c04ff007984 */ /* 0x000e640008000000 */
[----:B-1----:R-:W-:-:S13]  /*30f0*/  ISETP.NE.AND P0, PT, R0, RZ, PT ;  /* 0x000000ff0000720c */ /* 0x002fda0003f05270 */
[----:B------:R-:W-:Y:S05]  /*3100*/  @P0 BRA `(.L_x_57) ;  /* 0x0000000000580947 */ /* 0x000fea0003800000 */
[----:B------:R-:W-:-:S13]  /*3110*/  ELECT P0, URZ, PT ;  /* 0x0000000000ff782f */ /* 0x000fda0003800000 */
[----:B------:R-:W-:Y:S05]  /*3120*/  @!P0 BRA `(.L_x_58) ;  /* 0x0000000000608947 */ /* 0x000fea0003800000 */
[----:B------:R-:W-:Y:S01]  /*3130*/  UMOV UR5, 0x10 ;  /* 0x0000001000057882 */ /* 0x000fe20000000000 */
[----:B------:R-:W-:Y:S01]  /*3140*/  HFMA2 R0, -RZ, RZ, 0, 5.9604644775390625e-08 ;  /* 0x00000001ff007431 */ /* 0x000fe200000001ff */
[----:B---3--:R-:W-:-:S03]  /*3150*/  MOV R2, 0xffff ;  /* 0x0000ffff00027802 */ /* 0x008fc60000000f00 */
[----:B------:R-:W-:Y:S04]  /*3160*/  DEPBAR.LE SB1, 0x36 ;  /* 0x00009d800000791a */ /* 0x000fe80000000000 */
[----:B------:R-:W1:Y:S02]  /*3170*/  UTCATOMSWS.FIND_AND_SET.ALIGN UP0, UR5, UR5 ;  /* 0x00000005000575e3 */ /* 0x000e640008000800 */
[----:B-1----:R-:W-:Y:S01]  /*3180*/  MOV R3, UR5 ;  /* 0x0000000500037c02 */ /* 0x002fe20008000f00 */
[----:B------:R-:W-:Y:S06]  /*3190*/  BRA.U UP0, `(.L_x_59) ;  /* 0x0000000100187547 */ /* 0x000fec000b800000 */
.L_x_60:
[----:B------:R-:W-:Y:S05]  /*31a0*/  NANOSLEEP 0x64 ;  /* 0x000000640000795d */ /* 0x000fea0003800000 */
[----:B------:R-:W-:-:S05]  /*31b0*/  UMOV UR5, 0x10 ;  /* 0x0000001000057882 */ /* 0x000fca0000000000 */
[----:B------:R-:W-:Y:S04]  /*31c0*/  DEPBAR.LE SB1, 0x36 ;  /* 0x00009d800000791a */ /* 0x000fe80000000000 */
[----:B------:R-:W1:Y:S02]  /*31d0*/  UTCATOMSWS.FIND_AND_SET.ALIGN UP0, UR5, UR5 ;  /* 0x00000005000575e3 */ /* 0x000e640008000800 */
[----:B-1----:R-:W-:Y:S01]  /*31e0*/  MOV R3, UR5 ;  /* 0x0000000500037c02 */ /* 0x002fe20008000f00 */
[----:B------:R-:W-:Y:S05]  /*31f0*/  BRA.U !UP0, `(.L_x_60) ;  /* 0xfffffffd08e87547 */ /* 0x000fea000b83ffff */
.L_x_59:
[-C--:B------:R-:W-:Y:S02]  /*3200*/  SHF.L.U32 R2, R2, R3.reuse, RZ ;  /* 0x0000000302027219 */ /* 0x080fe400000006ff */
[----:B------:R-:W-:Y:S01]  /*3210*/  SHF.L.U32 R0, R0, R3, RZ ;  /* 0x0000000300007219 */ /* 0x000fe200000006ff */
[----:B------:R-:W-:Y:S02]  /*3220*/  IMAD.SHL.U32 R3, R3, 0x20, RZ ;  /* 0x0000002003037824 */ /* 0x000fe400078e00ff */
[----:B------:R1:W-:Y:S04]  /*3230*/  ATOMS.OR RZ, [UR4+0x14], R2 ;  /* 0x00001402ffff798c */ /* 0x0003e8000b000004 */
[----:B------:R1:W-:Y:S04]  /*3240*/  ATOMS.OR RZ, [UR4+0x18], R0 ;  /* 0x00001800ffff798c */ /* 0x0003e8000b000004 */
[----:B------:R1:W-:Y:S01]  /*3250*/  STS [UR39+0x180], R3 ;  /* 0x00018003ff007988 */ /* 0x0003e20008000827 */
[----:B------:R-:W-:Y:S05]  /*3260*/  BRA `(.L_x_58) ;  /* 0x0000000000107947 */ /* 0x000fea0003800000 */
.L_x_57:
[----:B------:R-:W-:Y:S02]  /*3270*/  MOV R0, 0xffffffff ;  /* 0xffffffff00007802 */ /* 0x000fe40000000f00 */
[----:B---3--:R-:W-:-:S03]  /*3280*/  MOV R2, 0x32b0 ;  /* 0x000032b000027802 */ /* 0x008fc60000000f00 */
[----:B------:R1:W-:Y:S04]  /*3290*/  STS [UR39+0x180], R0 ;  /* 0x00018000ff007988 */ /* 0x0003e80008000827 */
[----:B-1---5:R-:W-:Y:S05]  /*32a0*/  CALL.REL.NOINC `($__internal_1_$__cuda_sm10x_tcgen05_guardrail_trap_phase_invalid_during_alloc) ;  /* 0x0000003800407944 */ /* 0x022fea0003c00000 */
.L_x_58:
[----:B------:R-:W-:Y:S05]  /*32b0*/  WARPSYNC.ALL ;  /* 0x0000000000007948 */ /* 0x000fea0003800000 */
[----:B------:R-:W2:Y:S01]  /*32c0*/  S2UR UR5, SR_CgaCtaId ;  /* 0x00000000000579c3 */ /* 0x000ea20000008800 */
[----:B------:R-:W-:Y:S01]  /*32d0*/  UMOV UR4, 0x400 ;  /* 0x0000040000047882 */ /* 0x000fe20000000000 */
[----:B------:R-:W-:-:S06]  /*32e0*/  NOP ;  /* 0x0000000000007918 */ /* 0x000fcc0000000000 */
[----:B------:R-:W-:Y:S06]  /*32f0*/  BAR.ARV 0x6, 0xa0 ;  /* 0x0182800000007b1d */ /* 0x000fec0000002000 */
[----:B------:R-:W4:Y:S01]  /*3300*/  LDCU UR7, c[0x0][0x38c] ;  /* 0x00007180ff0777ac */ /* 0x000f220008000800 */
[----:B------:R-:W-:Y:S01]  /*3310*/  IMAD.MOV.U32 R11, RZ, RZ, 0x1 ;  /* 0x00000001ff0b7424 */ /* 0x000fe200078e00ff */
[----:B------:R-:W-:Y:S01]  /*3320*/  CS2R R8, SRZ ;  /* 0x0000000000087805 */ /* 0x000fe2000001ff00 */
[----:B------:R-:W-:Y:S01]  /*3330*/  IMAD.MOV.U32 R10, RZ, RZ, RZ ;  /* 0x000000ffff0a7224 */ /* 0x000fe200078e00ff */
[----:B------:R-:W3:Y:S01]  /*3340*/  LDCU UR6, c[0x0][0x38c] ;  /* 0x00007180ff0677ac */ /* 0x000ee20008000800 */
[----:B------:R-:W-:Y:S01]  /*3350*/  UMOV UR15, URZ ;  /* 0x000000ff000f7c82 */ /* 0x000fe20008000000 */
[----:B------:R-:W-:Y:S01]  /*3360*/  UMOV UR14, URZ ;  /* 0x000000ff000e7c82 */ /* 0x000fe20008000000 */
[----:B--2---:R-:W-:Y:S01]  /*3370*/  ULEA UR5, UR5, UR4, 0x18 ;  /* 0x0000000405057291 */ /* 0x004fe2000f8ec0ff */
[----:B------:R-:W-:Y:S01]  /*3380*/  UMOV UR32, 0x0 ;  /* 0x0000000000207882 */ /* 0x000fe20000000000 */
[----:B------:R-:W-:-:S02]  /*3390*/  UMOV UR33, 0x4040010 ;  /* 0x0404001000217882 */ /* 0x000fc40000000000 */
[----:B------:R-:W-:Y:S02]  /*33a0*/  UIADD3 UR9, UPT, UPT, UR5, 0xa80, URZ ;  /* 0x00000a8005097890 */ /* 0x000fe4000fffe0ff */
[----:B------:R-:W-:Y:S02]  /*33b0*/  UIADD3 UR10, UPT, UPT, UR5, 0x2ca80, URZ ;  /* 0x0002ca80050a7890 */ /* 0x000fe4000fffe0ff */
[----:B----4-:R-:W-:Y:S01]  /*33c0*/  UIADD3 UR7, UPT, UPT, UR7, 0xff, URZ ;  /* 0x000000ff07077890 */ /* 0x010fe2000fffe0ff */
[----:B-1----:R-:W1:Y:S01]  /*33d0*/  LDS R0, [UR5+0x180] ;  /* 0x00018005ff007984 */ /* 0x002e620008000800 */
[----:B------:R-:W-:Y:S02]  /*33e0*/  USHF.R.U32.HI UR9, URZ, 0x4, UR9 ;  /* 0x00000004ff097899 */ /* 0x000fe40008011609 */
[----:B------:R-:W-:Y:S02]  /*33f0*/  USHF.R.S32.HI UR4, URZ, 0x1f, UR7 ;  /* 0x0000001fff047899 */ /* 0x000fe40008011407 */
[----:B------:R-:W-:-:S02]  /*3400*/  USHF.R.U32.HI UR10, URZ, 0x4, UR10 ;  /* 0x00000004ff0a7899 */ /* 0x000fc4000801160a */
[----:B------:R-:W-:Y:S02]  /*3410*/  ULEA.HI UR4, UR4, UR7, URZ, 0x8 ;  /* 0x0000000704047291 */ /* 0x000fe4000f8f40ff */
[----:B------:R-:W-:Y:S02]  /*3420*/  ULOP3.LUT UR9, UR9, 0x3fff, URZ, 0xc0, !UPT ;  /* 0x00003fff09097892 */ /* 0x000fe4000f8ec0ff */
[----:B------:R-:W-:Y:S02]  /*3430*/  USHF.R.S32.HI UR4, URZ, 0x8, UR4 ;  /* 0x00000008ff047899 */ /* 0x000fe40008011404 */
[----:B------:R-:W-:Y:S02]  /*3440*/  ULOP3.LUT UR10, UR10, 0x3fff, URZ, 0xc0, !UPT ;  /* 0x00003fff0a0a7892 */ /* 0x000fe4000f8ec0ff */
[----:B------:R-:W-:Y:S01]  /*3450*/  UISETP.LT.AND UP0, UPT, UR4, 0x1, UPT ;  /* 0x000000010400788c */ /* 0x000fe2000bf01270 */
[----:B------:R-:W-:Y:S01]  /*3460*/  UMOV UR30, 0x0 ;  /* 0x00000000001e7882 */ /* 0x000fe20000000000 */
[----:B------:R-:W-:-:S02]  /*3470*/  UMOV UR31, 0x4040010 ;  /* 0x04040010001f7882 */ /* 0x000fc40000000000 */
[----:B------:R-:W-:Y:S01]  /*3480*/  USEL UR8, UR4, 0x1, !UP0 ;  /* 0x0000000104087887 */ /* 0x000fe2000c000000 */
[----:B------:R-:W-:Y:S01]  /*3490*/  UMOV UR28, 0x0 ;  /* 0x00000000001c7882 */ /* 0x000fe20000000000 */
[----:B------:R-:W-:Y:S01]  /*34a0*/  UMOV UR29, 0x4040010 ;  /* 0x04040010001d7882 */ /* 0x000fe20000000000 */
[----:B------:R-:W-:Y:S01]  /*34b0*/  UMOV UR26, 0x0 ;  /* 0x00000000001a7882 */ /* 0x000fe20000000000 */
[----:B------:R-:W-:Y:S01]  /*34c0*/  UMOV UR27, 0x4040010 ;  /* 0x04040010001b7882 */ /* 0x000fe20000000000 */
[----:B------:R-:W-:Y:S01]  /*34d0*/  UMOV UR24, 0x0 ;  /* 0x0000000000187882 */ /* 0x000fe20000000000 */
[----:B------:R-:W-:Y:S01]  /*34e0*/  UMOV UR25, 0x4040010 ;  /* 0x0404001000197882 */ /* 0x000fe20000000000 */
[----:B------:R-:W-:Y:S01]  /*34f0*/  UMOV UR22, 0x0 ;  /* 0x0000000000167882 */ /* 0x000fe20000000000 */
[----:B------:R-:W-:Y:S01]  /*3500*/  UMOV UR23, 0x4040010 ;  /* 0x0404001000177882 */ /* 0x000fe20000000000 */
[----:B------:R-:W-:Y:S02]  /*3510*/  ULOP3.LUT UR9, UR9, 0x10000, URZ, 0xfc, !UPT ;  /* 0x0001000009097892 */ /* 0x000fe4000f8efcff */
[----:B------:R-:W-:-:S02]  /*3520*/  ULOP3.LUT UR10, UR10, 0x10000, URZ, 0xfc, !UPT ;  /* 0x000100000a0a7892 */ /* 0x000fc4000f8efcff */
[----:B------:R-:W-:Y:S02]  /*3530*/  UIADD3 UR8, UPT, UPT, -UR8, URZ, URZ ;  /* 0x000000ff08087290 */ /* 0x000fe4000fffe1ff */
[----:B---3--:R-:W-:Y:S01]  /*3540*/  UISETP.GE.AND UP3, UPT, UR6, 0x1, UPT ;  /* 0x000000010600788c */ /* 0x008fe2000bf66270 */
[----:B------:R-:W-:Y:S01]  /*3550*/  UMOV UR20, 0x0 ;  /* 0x0000000000147882 */ /* 0x000fe20000000000 */
[----:B------:R-:W-:Y:S01]  /*3560*/  UMOV UR21, 0x4040010 ;  /* 0x0404001000157882 */ /* 0x000fe20000000000 */
[----:B------:R-:W-:Y:S01]  /*3570*/  UMOV UR18, 0x0 ;  /* 0x0000000000127882 */ /* 0x000fe20000000000 */
[----:B-1----:R-:W-:Y:S01]  /*3580*/  R2UR UR16, R0 ;  /* 0x00000000001072ca */ /* 0x002fe200000e0000 */
[----:B------:R-:W-:-:S14]  /*3590*/  UMOV UR19, 0x4040010 ;  /* 0x0404001000137882 */ /* 0x000fdc0000000000 */
.L_x_67:
[----:B------:R-:W-:Y:S02]  /*35a0*/  LEA R0, R10, UR5, 0x3 ;  /* 0x000000050a007c11 */ /* 0x000fe4000f8e18ff */
[----:B------:R-:W-:Y:S02]  /*35b0*/  SHF.L.U32 R5, R9, 0x1f, RZ ;  /* 0x0000001f09057819 */ /* 0x000fe400000006ff */
[----:B------:R-:W-:Y:S01]  /*35c0*/  PLOP3.LUT P0, PT, PT, PT, UP3, 0x80, 0x8 ;  /* 0x000000000008781c */ /* 0x000fe20003f0f038 */
[----:B------:R-:W-:Y:S01]  /*35d0*/  VIADD R3, R0, 0xe0 ;  /* 0x000000e000037836 */ /* 0x000fe20000000000 */
[----:B-1----:R-:W1:Y:S02]  /*35e0*/  SYNCS.PHASECHK.TRANS64.TRYWAIT P1, [R0+URZ+0xd0], R5 ;  /* 0x0000d005000075a7 */ /* 0x002e6400080211ff */
[----:B-1-3--:R-:W-:Y:S09]  /*35f0*/  @!P1 BRA `(.L_x_61) ;  /* 0x0000003000349947 */ /* 0x00aff20003800000 */
.L_x_127:
[----:B------:R-:W-:Y:S01]  /*3600*/  LEA R4, R10, UR5, 0x4 ;  /* 0x000000050a047c11 */ /* 0x000fe2000f8e20ff */
[----:B------:R-:W-:Y:S01]  /*3610*/  @UP3 ULEA UR7, UR14, UR5, 0x3 ;  /* 0x000000050e073291 */ /* 0x000fe2000f8e18ff */
[----:B------:R-:W-:Y:S01]  /*3620*/  PLOP3.LUT P2, PT, PT, PT, PT, 0x80, 0x8 ;  /* 0x000000000008781c */ /* 0x000fe20003f4f070 */
[----:B------:R-:W-:Y:S01]  /*3630*/  ULEA UR6, UR15, UR5, 0x3 ;  /* 0x000000050f067291 */ /* 0x000fe2000f8e18ff */
[----:B------:R-:W-:Y:S01]  /*3640*/  PRMT R3, RZ, 0x654, R3 ;  /* 0x00000654ff037816 */ /* 0x000fe20000000003 */
[----:B------:R-:W-:Y:S01]  /*3650*/  ULEA.HI UR11, UR15, UR15, URZ, 0x1 ;  /* 0x0000000f0f0b7291 */ /* 0x000fe2000f8f08ff */
[----:B-1----:R-:W1:Y:S01]  /*3660*/  LDS.128 R4, [R4+0x160] ;  /* 0x0001600004047984 */ /* 0x002e620000000c00 */
[----:B------:R-:W-:Y:S02]  /*3670*/  @P0 SHF.L.U32 R2, R8, 0x1f, RZ ;  /* 0x0000001f08020819 */ /* 0x000fe400000006ff */
[----:B------:R-:W-:Y:S01]  /*3680*/  SHF.L.U32 R0, R11, 0x1f, RZ ;  /* 0x0000001f0b007819 */ /* 0x000fe200000006ff */
[----:B------:R-:W-:Y:S01]  /*3690*/  @!PT LDS RZ, [RZ] ;  /* 0x00000000fffff984 */ /* 0x000fe20000000800 */
[----:B------:R-:W-:Y:S01]  /*36a0*/  @!PT LDS RZ, [RZ] ;  /* 0x00000000fffff984 */ /* 0x000fe20000000800 */
[----:B------:R-:W-:Y:S01]  /*36b0*/  @!PT LDS RZ, [RZ] ;  /* 0x00000000fffff984 */ /* 0x000fe20000000800 */
[----:B------:R-:W-:Y:S01]  /*36c0*/  @!PT LDS RZ, [RZ] ;  /* 0x00000000fffff984 */ /* 0x000fe20000000800 */
[----:B------:R2:W-:Y:S06]  /*36d0*/  MEMBAR.ALL.CTA ;  /* 0x0000000000007992 */ /* 0x0005ec0000008000 */
[----:B--2---:R-:W2:Y:S02]  /*36e0*/  FENCE.VIEW.ASYNC.S ;  /* 0x00000000000073c6 */ /* 0x004ea40000000000 */
[----:B--2---:R2:W-:Y:S01]  /*36f0*/  SYNCS.ARRIVE.TRANS64.RED.A1T0 RZ, [R3+URZ], RZ ;  /* 0x000000ff03ff79a7 */ /* 0x0045e200081004ff */
[----:B------:R2:W3:Y:S01]  /*3700*/  @P0 SYNCS.PHASECHK.TRANS64.TRYWAIT P2, [UR7], R2 ;  /* 0x00000002ff0005a7 */ /* 0x0004e20008041107 */
[----:B------:R-:W-:-:S02]  /*3710*/  USHF.L.U32 UR7, UR11, 0x3, URZ ;  /* 0x000000030b077899 */ /* 0x000fc400080006ff */
[----:B------:R-:W-:Y:S01]  /*3720*/  ULOP3.LUT UR11, UR11, 0xffe, URZ, 0xc0, !UPT ;  /* 0x00000ffe0b0b7892 */ /* 0x000fe2000f8ec0ff */
[----:B-1----:R-:W-:Y:S01]  /*3730*/  LOP3.LUT P1, RZ, R6, 0x1, RZ, 0xc0, !PT ;  /* 0x0000000106ff7812 */ /* 0x002fe2000782c0ff */
[----:B------:R-:W-:Y:S02]  /*3740*/  ULOP3.LUT UR7, UR7, 0xfffffff0, URZ, 0xc0, !UPT ;  /* 0xfffffff007077892 */ /* 0x000fe4000f8ec0ff */
[----:B------:R-:W-:Y:S02]  /*3750*/  UIADD3 UR11, UPT, UPT, -UR11, UR15, URZ ;  /* 0x0000000f0b0b7290 */ /* 0x000fe4000fffe1ff */
[----:B------:R-:W-:-:S04]  /*3760*/  UIADD3 UR7, UPT, UPT, UR16, UR7, URZ ;  /* 0x0000000710077290 */ /* 0x000fc8000fffe0ff */
[----:B------:R-:W-:Y:S01]  /*3770*/  ULEA UR7, UR11, UR7, 0x14 ;  /* 0x000000070b077291 */ /* 0x000fe2000f8ea0ff */
[----:B------:R-:W1:Y:S02]  /*3780*/  SYNCS.PHASECHK.TRANS64.TRYWAIT P0, [UR6+0x110], R0 ;  /* 0x00011000ff0075a7 */ /* 0x000e640008001106 */
[----:B-123--:R-:W-:Y:S09]  /*3790*/  @!P0 BRA `(.L_x_62) ;  /* 0x0000002c00e08947 */ /* 0x00eff20003800000 */
.L_x_129:
[----:B------:R-:W-:Y:S01]  /*37a0*/  IADD3 R10, PT, PT, R10, 0x1, RZ ;  /* 0x000000010a0a7810 */ /* 0x000fe20007ffe0ff */
[----:B------:R-:W-:Y:S06]  /*37b0*/  BRA.U !UP3, `(.L_x_63) ;  /* 0x000000050b107547 */ /* 0x000fec000b800000 */
[----:B------:R-:W-:Y:S01]  /*37c0*/  UPLOP3.LUT UP4, UPT, UPT, UPT, UPT, 0x40, 0x4 ;  /* 0x000000000004789c */ /* 0x000fe20003f8e870 */
[----:B------:R-:W-:Y:S01]  /*37d0*/  UMOV UR13, UR8 ;  /* 0x00000008000d7c82 */ /* 0x000fe20008000000 */
[----:B------:R-:W-:Y:S01]  /*37e0*/  UMOV UR12, UR4 ;  /* 0x00000004000c7c82 */ /* 0x000fe20008000000 */
[----:B------:R-:W-:-:S08]  /*37f0*/  UMOV UR17, UR14 ;  /* 0x0000000e00117c82 */ /* 0x000fd00008000000 */
.L_x_66:
[----:B------:R-:W-:Y:S02]  /*3800*/  UIADD3 UR13, UPT, UPT, UR13, 0x1, URZ ;  /* 0x000000010d0d7890 */ /* 0x000fe4000fffe0ff */
[----:B--2---:R-:W-:Y:S02]  /*3810*/  ULEA UR11, UR17, UR5, 0x3 ;  /* 0x00000005110b7291 */ /* 0x004fe4000f8e18ff */
[----:B------:R-:W-:Y:S01]  /*3820*/  UISETP.NE.AND UP0, UPT, UR13, URZ, UPT ;  /* 0x000000ff0d00728c */ /* 0x000fe2000bf05270 */
[----:B---3--:R-:W-:Y:S10]  /*3830*/  @P2 BRA `(.L_x_64) ;  /* 0x00000000000c2947 */ /* 0x008ff40003800000 */
[----:B-1----:R-:W-:Y:S04]  /*3840*/  SHF.L.U32 R3, R8, 0x1f, RZ ;  /* 0x0000001f08037819 */ /* 0x002fe800000006ff */
[----:B------:R-:W1:Y:S02]  /*3850*/  SYNCS.PHASECHK.TRANS64.TRYWAIT P0, [UR11], R3 ;  /* 0x00000003ff0075a7 */ /* 0x000e64000800110b */
[----:B-1----:R-:W-:Y:S05]  /*3860*/  @!P0 BRA `(.L_x_65) ;  /* 0x0000002c00c48947 */ /* 0x002fea0003800000 */
.L_x_64:
[----:B------:R-:W-:Y:S01]  /*3870*/  UISETP.NE.AND UP1, UPT, UR12, 0x1, UPT ;  /* 0x000000010c00788c */ /* 0x000fe2000bf25270 */
[----:B------:R-:W-:Y:S01]  /*3880*/  PLOP3.LUT P2, PT, PT, PT, PT, 0x80, 0x8 ;  /* 0x000000000008781c */ /* 0x000fe20003f4f070 */
[----:B------:R-:W-:Y:S02]  /*3890*/  UIADD3 UR14, UPT, UPT, UR17, 0x1, URZ ;  /* 0x00000001110e7890 */ /* 0x000fe4000fffe0ff */
[----:B------:R-:W-:Y:S02]  /*38a0*/  ULEA UR64, UR17, UR10, 0x8 ;  /* 0x0000000a11407291 */ /* 0x000fe4000f8e40ff */
[----:B------:R-:W-:Y:S01]  /*38b0*/  UISETP.NE.AND UP2, UPT, UR14, 0xb, UPT ;  /* 0x0000000b0e00788c */ /* 0x000fe2000bf45270 */
[----:B------:R-:W-:Y:S01]  /*38c0*/  PLOP3.LUT P0, PT, PT, PT, UP1, 0x80, 0x8 ;  /* 0x000000000008781c */ /* 0x000fe20003f0f018 */
[----:B------:R-:W-:Y:S02]  /*38d0*/  ULEA UR62, UR17, UR9, 0xa ;  /* 0x00000009113e7291 */ /* 0x000fe4000f8e50ff */
[----:B------:R-:W-:Y:S02]  /*38e0*/  USEL UR35, URZ, 0x1, UP2 ;  /* 0x00000001ff237887 */ /* 0x000fe40009000000 */
[----:B------:R-:W-:Y:S02]  /*38f0*/  USEL UR14, UR14, URZ, UP2 ;  /* 0x000000ff0e0e7287 */ /* 0x000fe40009000000 */
[----:B------:R-:W-:Y:S02]  /*3900*/  UIADD3 UR60, UPT, UPT, UR64, 0x2, URZ ;  /* 0x00000002403c7890 */ /* 0x000fe4000fffe0ff */
[----:B------:R-:W-:Y:S01]  /*3910*/  @UP1 ULEA UR34, UR14, UR5, 0x3 ;  /* 0x000000050e221291 */ /* 0x000fe2000f8e18ff */
[----:B------:R-:W-:Y:S01]  /*3920*/  LOP3.LUT R8, R8, UR35, RZ, 0x3c, !PT ;  /* 0x0000002308087c12 */ /* 0x000fe2000f8e3cff */
[----:B------:R-:W-:Y:S02]  /*3930*/  UIADD3 UR58, UPT, UPT, UR62, 0x2, URZ ;  /* 0x000000023e3a7890 */ /* 0x000fe4000fffe0ff */
[----:B------:R-:W-:Y:S01]  /*3940*/  UIADD3 UR56, UPT, UPT, UR64, 0x4, URZ ;  /* 0x0000000440387890 */ /* 0x000fe2000fffe0ff */
[----:B-1----:R-:W-:Y:S01]  /*3950*/  @P0 SHF.L.U32 R0, R8, 0x1f, RZ ;  /* 0x0000001f08000819 */ /* 0x002fe200000006ff */
[----:B------:R-:W-:Y:S02]  /*3960*/  UIADD3 UR54, UPT, UPT, UR62, 0x4, URZ ;  /* 0x000000043e367890 */ /* 0x000fe4000fffe0ff */
[----:B------:R-:W-:Y:S01]  /*3970*/  UIADD3 UR52, UPT, UPT, UR64, 0x6, URZ ;  /* 0x0000000640347890 */ /* 0x000fe2000fffe0ff */
[----:B------:R2:W3:Y:S01]  /*3980*/  @P0 SYNCS.PHASECHK.TRANS64.TRYWAIT P2, [UR34], R0 ;  /* 0x00000000ff0005a7 */ /* 0x0004e20008041122 */
[----:B------:R-:W-:Y:S02]  /*3990*/  UIADD3 UR50, UPT, UPT, UR62, 0x6, URZ ;  /* 0x000000063e327890 */ /* 0x000fe4000fffe0ff */
        /* <DEDUP_REMOVED lines=9> */
[----:B------:R-:W-:Y:S01]  /*3a30*/  UIADD3 UR12, UPT, UPT, UR12, -0x1, URZ ;  /* 0xffffffff0c0c7890 */ /* 0x000fe2000fffe0ff */
[----:B------:R-:W-:Y:S01]  /*3a40*/  UMOV UR65, 0x40004040 ;  /* 0x4000404000417882 */ /* 0x000fe20000000000 */
[----:B------:R-:W-:Y:S01]  /*3a50*/  UMOV UR63, 0x40004040 ;  /* 0x40004040003f7882 */ /* 0x000fe20000000000 */
[----:B------:R-:W-:Y:S01]  /*3a60*/  UMOV UR61, 0x40004040 ;  /* 0x40004040003d7882 */ /* 0x000fe20000000000 */
[----:B------:R2:W-:Y:S01]  /*3a70*/  UTCQMMA gdesc[UR62], gdesc[UR64], tmem[UR7], tmem[UR32], idesc[UR33], UP4 ;  /* 0x00ff20403e0075ea */ /* 0x0005e2000a000307 */
[----:B------:R-:W-:Y:S01]  /*3a80*/  UPLOP3.LUT UP4, UPT, UPT, UPT, UPT, 0x80, 0x8 ;  /* 0x000000000008789c */ /* 0x000fe20003f8f070 */
[----:B------:R-:W-:Y:S01]  /*3a90*/  UMOV UR59, 0x40004040 ;  /* 0x40004040003b7882 */ /* 0x000fe20000000000 */
[----:B------:R-:W-:Y:S01]  /*3aa0*/  UMOV UR57, 0x40004040 ;  /* 0x4000404000397882 */ /* 0x000fe20000000000 */
[----:B------:R2:W-:Y:S01]  /*3ab0*/  UTCQMMA gdesc[UR58], gdesc[UR60], tmem[UR7], tmem[UR30], idesc[UR31], UPT ;  /* 0x00ff1e3c3a0075ea */ /* 0x0005e2000b800307 */
        /* <DEDUP_REMOVED lines=14> */
[----:B------:R-:W-:Y:S01]  /*3ba0*/  UMOV UR35, 0x40004040 ;  /* 0x4000404000237882 */ /* 0x000fe20000000000 */
[----:B------:R2:W-:Y:S01]  /*3bb0*/  UTCQMMA gdesc[UR38], gdesc[UR40], tmem[UR7], tmem[UR20], idesc[UR21], UPT ;  /* 0x00ff1428260075ea */ /* 0x0005e2000b800307 */
[----:B------:R2:W-:Y:S01]  /*3bc0*/  UTCQMMA gdesc[UR34], gdesc[UR36], tmem[UR7], tmem[UR18], idesc[UR19], UPT ;  /* 0x00ff1224220075ea */ /* 0x0005e2000b800307 */
[----:B------:R2:W-:Y:S01]  /*3bd0*/  UTCBAR [UR11], URZ ;  /* 0x000000ff0b0073e9 */ /* 0x0005e200080000ff */
[----:B------:R-:W-:Y:S01]  /*3be0*/  UMOV UR17, UR14 ;  /* 0x0000000e00117c82 */ /* 0x000fe20008000000 */
[----:B------:R-:W-:Y:S05]  /*3bf0*/  BRA.U UP0, `(.L_x_66) ;  /* 0xfffffffd00007547 */ /* 0x000fea000b83ffff */
.L_x_63:
[----:B------:R-:W-:Y:S01]  /*3c00*/  UIADD3 UR15, UPT, UPT, UR15, 0x1, URZ ;  /* 0x000000010f0f7890 */ /* 0x000fe2000fffe0ff */
[C---:B------:R-:W-:Y:S01]  /*3c10*/  ISETP.NE.AND P0, PT, R10.reuse, 0x2, PT ;  /* 0x000000020a00780c */ /* 0x040fe20003f05270 */
[----:B--2---:R-:W-:Y:S02]  /*3c20*/  UIADD3 UR7, UPT, UPT, UR6, 0xf0, URZ ;  /* 0x000000f006077890 */ /* 0x004fe4000fffe0ff */
[----:B------:R-:W-:Y:S01]  /*3c30*/  UISETP.NE.AND UP0, UPT, UR15, 0x4, UPT ;  /* 0x000000040f00788c */ /* 0x000fe2000bf05270 */
[----:B-1----:R-:W-:Y:S02]  /*3c40*/  SEL R0, RZ, 0x1, P0 ;  /* 0x00000001ff007807 */ /* 0x002fe40000000000 */
[----:B------:R-:W-:Y:S01]  /*3c50*/  SEL R10, R10, RZ, P0 ;  /* 0x000000ff0a0a7207 */ /* 0x000fe20000000000 */
[----:B------:R-:W-:Y:S01]  /*3c60*/  USEL UR6, URZ, 0x1, UP0 ;  /* 0x00000001ff067887 */ /* 0x000fe20008000000 */
[----:B------:R-:W-:Y:S01]  /*3c70*/  LOP3.LUT R9, R9, R0, RZ, 0x3c, !PT ;  /* 0x0000000009097212 */ /* 0x000fe200078e3cff */
[----:B------:R-:W-:Y:S01]  /*3c80*/  USEL UR15, UR15, URZ, UP0 ;  /* 0x000000ff0f0f7287 */ /* 0x000fe20008000000 */
[----:B------:R1:W-:Y:S03]  /*3c90*/  UTCBAR [UR7], URZ ;  /* 0x000000ff070073e9 */ /* 0x0003e600080000ff */
[----:B------:R-:W-:Y:S01]  /*3ca0*/  LOP3.LUT R11, R11, UR6, RZ, 0x3c, !PT ;  /* 0x000000060b0b7c12 */ /* 0x000fe2000f8e3cff */
[----:B------:R-:W-:Y:S07]  /*3cb0*/  @P1 BRA `(.L_x_67) ;  /* 0xfffffff800381947 */ /* 0x000fee000383ffff */
[----:B------:R-:W2:Y:S01]  /*3cc0*/  S2UR UR4, SR_CgaCtaId ;  /* 0x00000000000479c3 */ /* 0x000ea20000008800 */
[----:B------:R-:W-:Y:S01]  /*3cd0*/  ELECT P0, URZ, PT ;  /* 0x0000000000ff782f */ /* 0x000fe20003800000 */
[----:B------:R-:W-:Y:S01]  /*3ce0*/  IMAD.MOV.U32 R0, RZ, RZ, 0x1 ;  /* 0x00000001ff007424 */ /* 0x000fe200078e00ff */
[----:B------:R-:W-:Y:S01]  /*3cf0*/  UIADD3 UR5, UPT, UPT, UR5, 0x110, URZ ;  /* 0x0000011005057890 */ /* 0x000fe2000fffe0ff */
[----:B------:R-:W-:Y:S01]  /*3d00*/  SHF.L.U32 R3, R11, 0x1f, RZ ;  /* 0x0000001f0b037819 */ /* 0x000fe200000006ff */
[----:B------:R-:W-:-:S03]  /*3d10*/  UMOV UR6, 0x40 ;  /* 0x0000004000067882 */ /* 0x000fc60000000000 */
[----:B------:R-:W-:Y:S01]  /*3d20*/  UVIRTCOUNT.DEALLOC.SMPOOL 0x80 ;  /* 0x000000800000784c */ /* 0x000fe20000000000 */
[----:B--2---:R-:W-:Y:S02]  /*3d30*/  ULEA UR4, UR4, UR6, 0x18 ;  /* 0x0000000604047291 */ /* 0x004fe4000f8ec0ff */
[----:B------:R-:W-:-:S07]  /*3d40*/  ULEA UR6, UR15, UR5, 0x3 ;  /* 0x000000050f067291 */ /* 0x000fce000f8e18ff */
[----:B------:R2:W-:Y:S02]  /*3d50*/  @P0 STS.U8 [UR4+0x1c], R0 ;  /* 0x00001c00ff000988 */ /* 0x0005e40008000004 */
[----:B------:R-:W4:Y:S02]  /*3d60*/  SYNCS.PHASECHK.TRANS64.TRYWAIT P0, [UR6], R3 ;  /* 0x00000003ff0075a7 */ /* 0x000f240008001106 */
[----:B--2-4-:R-:W-:Y:S05]  /*3d70*/  @!P0 BRA `(.L_x_68) ;  /* 0x0000002800988947 */ /* 0x014fea0003800000 */
.L_x_132:
[----:B-1----:R-:W-:-:S04]  /*3d80*/  UIADD3 UR7, UPT, UPT, UR15, 0x1, URZ ;  /* 0x000000010f077890 */ /* 0x002fc8000fffe0ff */
[----:B------:R-:W-:-:S04]  /*3d90*/  UISETP.NE.AND UP0, UPT, UR7, 0x4, UPT ;  /* 0x000000040700788c */ /* 0x000fc8000bf05270 */
[----:B------:R-:W-:Y:S02]  /*3da0*/  USEL UR8, URZ, 0x1, UP0 ;  /* 0x00000001ff087887 */ /* 0x000fe40008000000 */
[----:B------:R-:W-:-:S04]  /*3db0*/  USEL UR7, UR7, URZ, UP0 ;  /* 0x000000ff07077287 */ /* 0x000fc80008000000 */
[----:B------:R-:W-:Y:S01]  /*3dc0*/  ULEA UR6, UR7, UR5, 0x3 ;  /* 0x0000000507067291 */ /* 0x000fe2000f8e18ff */
[----:B------:R-:W-:-:S04]  /*3dd0*/  LOP3.LUT R2, R11, UR8, RZ, 0x3c, !PT ;  /* 0x000000080b027c12 */ /* 0x000fc8000f8e3cff */
[----:B--2---:R-:W-:-:S04]  /*3de0*/  SHF.L.U32 R3, R2, 0x1f, RZ ;  /* 0x0000001f02037819 */ /* 0x004fc800000006ff */
[----:B------:R-:W1:Y:S02]  /*3df0*/  SYNCS.PHASECHK.TRANS64.TRYWAIT P0, [UR6], R3 ;  /* 0x00000003ff0075a7 */ /* 0x000e640008001106 */
[----:B-1----:R-:W-:Y:S05]  /*3e00*/  @!P0 BRA `(.L_x_69) ;  /* 0x00000028008c8947 */ /* 0x002fea0003800000 */
.L_x_134:
        /* <DEDUP_REMOVED lines=9> */
.L_x_136:
[----:B------:R-:W-:-:S04]  /*3ea0*/  UIADD3 UR7, UPT, UPT, UR7, 0x1, URZ ;  /* 0x0000000107077890 */ /* 0x000fc8000fffe0ff */
[----:B------:R-:W-:-:S04]  /*3eb0*/  UISETP.NE.AND UP0, UPT, UR7, 0x4, UPT ;  /* 0x000000040700788c */ /* 0x000fc8000bf05270 */
[----:B------:R-:W-:Y:S02]  /*3ec0*/  USEL UR6, URZ, 0x1, UP0 ;  /* 0x00000001ff067887 */ /* 0x000fe40008000000 */
[----:B------:R-:W-:-:S04]  /*3ed0*/  USEL UR7, UR7, URZ, UP0 ;  /* 0x000000ff07077287 */ /* 0x000fc80008000000 */
[----:B------:R-:W-:Y:S01]  /*3ee0*/  ULEA UR7, UR7, UR5, 0x3 ;  /* 0x0000000507077291 */ /* 0x000fe2000f8e18ff */
[----:B-1----:R-:W-:-:S04]  /*3ef0*/  LOP3.LUT R3, R2, UR6, RZ, 0x3c, !PT ;  /* 0x0000000602037c12 */ /* 0x002fc8000f8e3cff */
[----:B------:R-:W-:-:S04]  /*3f00*/  SHF.L.U32 R3, R3, 0x1f, RZ ;  /* 0x0000001f03037819 */ /* 0x000fc800000006ff */
[----:B------:R-:W1:Y:S02]  /*3f10*/  SYNCS.PHASECHK.TRANS64.TRYWAIT P0, [UR7], R3 ;  /* 0x00000003ff0075a7 */ /* 0x000e640008001107 */
[----:B-1----:R-:W-:Y:S05]  /*3f20*/  @!P0 BRA `(.L_x_71) ;  /* 0x0000002800748947 */ /* 0x002fea0003800000 */
.L_x_138:
[----:B------:R-:W-:Y:S01]  /*3f30*/  NOP ;  /* 0x0000000000007918 */ /* 0x000fe20000000000 */
[----:B-1----:R-:W1:Y:S01]  /*3f40*/  LDS R0, [UR4+0x14] ;  /* 0x00001404ff007984 */ /* 0x002e620008000800 */
[----:B------:R-:W-:Y:S01]  /*3f50*/  ULOP3.LUT UR6, UR16, 0xffff, URZ, 0xc0, !UPT ;  /* 0x0000ffff10067892 */ /* 0x000fe2000f8ec0ff */
[----:B------:R-:W-:Y:S01]  /*3f60*/  UMOV UR8, 0xffff ;  /* 0x0000ffff00087882 */ /* 0x000fe20000000000 */
[----:B------:R-:W-:Y:S02]  /*3f70*/  UMOV UR5, 0x1 ;  /* 0x0000000100057882 */ /* 0x000fe40000000000 */
[----:B------:R-:W-:-:S04]  /*3f80*/  USHF.R.U32.HI UR6, URZ, 0x5, UR6 ;  /* 0x00000005ff067899 */ /* 0x000fc80008011606 */
[----:B------:R-:W-:Y:S02]  /*3f90*/  USHF.L.U32 UR8, UR8, UR6, URZ ;  /* 0x0000000608087299 */ /* 0x000fe400080006ff */
[----:B------:R-:W-:-:S04]  /*3fa0*/  USHF.L.U32 UR5, UR5, UR6, URZ ;  /* 0x0000000605057299 */ /* 0x000fc800080006ff */
[----:B-1----:R-:W-:-:S04]  /*3fb0*/  LOP3.LUT R0, R0, UR8, RZ, 0xc0, !PT ;  /* 0x0000000800007c12 */ /* 0x002fc8000f8ec0ff */
[----:B------:R-:W-:-:S13]  /*3fc0*/  ISETP.NE.AND P0, PT, R0, UR8, PT ;  /* 0x0000000800007c0c */ /* 0x000fda000bf05270 */
[----:B------:R-:W-:Y:S05]  /*3fd0*/  @P0 BRA `(.L_x_72) ;  /* 0x0000000000580947 */ /* 0x000fea0003800000 */
[----:B------:R-:W1:Y:S02]  /*3fe0*/  LDS R0, [UR4+0x18] ;  /* 0x00001804ff007984 */ /* 0x000e640008000800 */
[----:B-1----:R-:W-:-:S04]  /*3ff0*/  LOP3.LUT R0, R0, UR5, RZ, 0xc0, !PT ;  /* 0x0000000500007c12 */ /* 0x002fc8000f8ec0ff */
[----:B------:R-:W-:-:S13]  /*4000*/  ISETP.NE.AND P0, PT, R0, UR5, PT ;  /* 0x0000000500007c0c */ /* 0x000fda000bf05270 */
[----:B------:R-:W-:Y:S05]  /*4010*/  @P0 BRA `(.L_x_73) ;  /* 0x00000000003c0947 */ /* 0x000fea0003800000 */
[----:B------:R-:W1:Y:S01]  /*4020*/  S2R R2, SR_LANEID ;  /* 0x0000000000027919 */ /* 0x000e620000000000 */
[----:B------:R-:W-:Y:S01]  /*4030*/  ULOP3.LUT UR8, URZ, UR8, URZ, 0x33, !UPT ;  /* 0x00000008ff087292 */ /* 0x000fe2000f8e33ff */
[----:B------:R-:W-:Y:S01]  /*4040*/  LOP3.LUT R4, RZ, UR5, RZ, 0x33, !PT ;  /* 0x00000005ff047c12 */ /* 0x000fe2000f8e33ff */
[----:B------:R-:W-:Y:S02]  /*4050*/  VOTEU.ANY UR7, UPT, PT ;  /* 0x0000000000077886 */ /* 0x000fe400038e0100 */
[----:B------:R-:W-:Y:S01]  /*4060*/  UFLO.U32 UR7, UR7 ;  /* 0x00000007000772bd */ /* 0x000fe200080e0000 */
[----:B------:R-:W2:Y:S01]  /*4070*/  REDUX UR5, R4 ;  /* 0x00000000040573c4 */ /* 0x000ea20000000000 */
[----:B------:R-:W-:-:S06]  /*4080*/  IMAD.U32 R0, RZ, RZ, UR8 ;  /* 0x00000008ff007e24 */ /* 0x000fcc000f8e00ff */
[----:B------:R4:W-:Y:S01]  /*4090*/  UTCATOMSWS.AND URZ, UR8 ;  /* 0x0000000800ff79e3 */ /* 0x0009e20008000000 */
[----:B------:R-:W3:Y:S01]  /*40a0*/  REDUX UR6, R0 ;  /* 0x00000000000673c4 */ /* 0x000ee20000000000 */
[----:B-1----:R-:W-:Y:S01]  /*40b0*/  ISETP.EQ.U32.AND P0, PT, R2, UR7, PT ;  /* 0x0000000702007c0c */ /* 0x002fe2000bf02070 */
[----:B--2---:R-:W-:Y:S01]  /*40c0*/  IMAD.U32 R2, RZ, RZ, UR5 ;  /* 0x00000005ff027e24 */ /* 0x004fe2000f8e00ff */
[----:B---3--:R-:W-:-:S11]  /*40d0*/  MOV R3, UR6 ;  /* 0x0000000600037c02 */ /* 0x008fd60008000f00 */
[----:B------:R4:W-:Y:S04]  /*40e0*/  @P0 ATOMS.AND RZ, [UR4+0x14], R3 ;  /* 0x00001403ffff098c */ /* 0x0009e8000a800004 */
[----:B------:R4:W-:Y:S01]  /*40f0*/  @P0 ATOMS.AND RZ, [UR4+0x18], R2 ;  /* 0x00001802ffff098c */ /* 0x0009e2000a800004 */
[----:B------:R-:W-:Y:S05]  /*4100*/  BRA `(.L_x_74) ;  /* 0x0000000000147947 */ /* 0x000fea0003800000 */
.L_x_73:
[----:B------:R-:W-:Y:S02]  /*4110*/  MOV R2, 0x4130 ;  /* 0x0000413000027802 */ /* 0x000fe40000000f00 */
[----:B---3-5:R-:W-:Y:S05]  /*4120*/  CALL.REL.NOINC `($__internal_0_$__cuda_sm10x_tcgen05_guardrail_trap_col_being_dealloced_not_returned_by_alloc) ;  /* 0x0000002800947944 */ /* 0x028fea0003c00000 */
[----:B------:R-:W-:Y:S05]  /*4130*/  BRA `(.L_x_74) ;  /* 0x0000000000087947 */ /* 0x000fea0003800000 */
.L_x_72:
[----:B------:R-:W-:Y:S02]  /*4140*/  MOV R2, 0x4160 ;  /* 0x0000416000027802 */ /* 0x000fe40000000f00 */
[----:B---3-5:R-:W-:Y:S05]  /*4150*/  CALL.REL.NOINC `($__internal_2_$__cuda_sm10x_tcgen05_guardrail_trap_unallocated_columns_being_dealloced) ;  /* 0x0000002800a07944 */ /* 0x028fea0003c00000 */
.L_x_74:
[----:B------:R-:W-:Y:S01]  /*4160*/  NOP ;  /* 0x0000000000007918 */ /* 0x000fe20000000000 */
[----:B----4-:R-:W-:Y:S05]  /*4170*/  EXIT ;  /* 0x000000000000794d */ /* 0x010fea0003800000 */
.L_x_56:
[----:B------:R-:W-:-:S09]  /*4180*/  UISETP.NE.OR UP2, UPT, UR8, 0x3, !UP2 ;  /* 0x000000030800788c */ /* 0x000fd2000d745670 */
[----:B------:R-:W-:Y:S05]  /*4190*/  BRA.U UP2, `(.L_x_75) ;  /* 0x0000000902cc7547 */ /* 0x000fea000b800000 */
[----:B------:R-:W1:Y:S01]  /*41a0*/  LDCU.64 UR6, c[0x0][0x888] ;  /* 0x00011100ff0677ac */ /* 0x000e620008000a00 */
[----:B------:R-:W2:Y:S01]  /*41b0*/  LDC R0, c[0x0][0xb30] ;  /* 0x0002cc00ff007b82 */ /* 0x000ea20000000800 */
[----:B------:R-:W-:Y:S02]  /*41c0*/  HFMA2 R31, -RZ, RZ, 0, 0 ;  /* 0x00000000ff1f7431 */ /* 0x000fe400000001ff */
[----:B------:R-:W-:Y:S01]  /*41d0*/  IMAD.MOV.U32 R33, RZ, RZ, 0x1 ;  /* 0x00000001ff217424 */ /* 0x000fe200078e00ff */
[----:B------:R-:W4:Y:S01]  /*41e0*/  LDCU.64 UR4, c[0x0][0x890] ;  /* 0x00011200ff0477ac */ /* 0x000f220008000a00 */
[----:B------:R-:W-:Y:S01]  /*41f0*/  IMAD.MOV.U32 R32, RZ, RZ, RZ ;  /* 0x000000ffff207224 */ /* 0x000fe200078e00ff */
[----:B-----5:R-:W-:Y:S01]  /*4200*/  MOV R27, 0x400 ;  /* 0x00000400001b7802 */ /* 0x020fe20000000f00 */
[----:B------:R-:W-:Y:S01]  /*4210*/  UMOV UR8, 0x400 ;  /* 0x0000040000087882 */ /* 0x000fe20000000000 */
[----:B------:R-:W3:Y:S01]  /*4220*/  LDC R25, c[0x0][0x370] ;  /* 0x0000dc00ff197b82 */ /* 0x000ee20000000800 */
[----:B------:R-:W-:-:S07]  /*4230*/  UPLOP3.LUT UP1, UPT, UPT, UPT, UPT, 0x40, 0x4 ;  /* 0x000000000004789c */ /* 0x000fce0003f2e870 */
[----:B------:R-:W3:Y:S01]  /*4240*/  LDC R8, c[0x0][0xb0c] ;  /* 0x0002c300ff087b82 */ /* 0x000ee20000000800 */
[----:B-1----:R-:W-:Y:S02]  /*4250*/  UISETP.NE.U32.AND UP2, UPT, UR6, URZ, UPT ;  /* 0x000000ff0600728c */ /* 0x002fe4000bf45070 */
[----:B------:R-:W-:Y:S02]  /*4260*/  ULEA UR6, UR39, UR8, 0x18 ;  /* 0x0000000827067291 */ /* 0x000fe4000f8ec0ff */
[----:B------:R-:W-:Y:S02]  /*4270*/  UISETP.NE.AND.EX UP2, UPT, UR7, URZ, UPT, UP2 ;  /* 0x000000ff0700728c */ /* 0x000fe4000bf45320 */
[----:B------:R-:W-:Y:S01]  /*4280*/  UIADD3 UR7, UPT, UPT, UR6, 0xb0, URZ ;  /* 0x000000b006077890 */ /* 0x000fe2000fffe0ff */
[----:B------:R-:W1:Y:S01]  /*4290*/  LDC R24, c[0x0][0xb20] ;  /* 0x0002c800ff187b82 */ /* 0x000e620000000800 */
[----:B----4-:R-:W-:Y:S01]  /*42a0*/  UISETP.NE.U32.AND UP3, UPT, UR4, URZ, UPT ;  /* 0x000000ff0400728c */ /* 0x010fe2000bf65070 */
[----:B--2---:R-:W-:Y:S01]  /*42b0*/  ISETP.NE.AND P1, PT, R0, 0x1, PT ;  /* 0x000000010000780c */ /* 0x004fe20003f25270 */
[----:B------:R-:W-:-:S02]  /*42c0*/  UPRMT UR39, UR39, 0x654, UR7 ;  /* 0x0000065427277896 */ /* 0x000fc40008000007 */
[----:B------:R-:W-:-:S03]  /*42d0*/  UISETP.NE.AND.EX UP3, UPT, UR5, URZ, UPT, UP3 ;  /* 0x000000ff0500728c */ /* 0x000fc6000bf65330 */
[----:B------:R-:W2:Y:S08]  /*42e0*/  LDC.64 R34, c[0x0][0x348] ;  /* 0x0000d200ff227b82 */ /* 0x000eb00000000a00 */
[----:B------:R-:W4:Y:S08]  /*42f0*/  LDC.64 R18, c[0x0][0xb10] ;  /* 0x0002c400ff127b82 */ /* 0x000f300000000a00 */
[----:B------:R-:W1:Y:S08]  /*4300*/  LDC.64 R6, c[0x0][0xb18] ;  /* 0x0002c600ff067b82 */ /* 0x000e700000000a00 */
[----:B------:R-:W1:Y:S08]  /*4310*/  LDC.64 R4, c[0x0][0xb28] ;  /* 0x0002ca00ff047b82 */ /* 0x000e700000000a00 */
[----:B---3--:R-:W1:Y:S02]  /*4320*/  LDC R26, c[0x0][0x374] ;  /* 0x0000dd00ff1a7b82 */ /* 0x008e640000000800 */
.L_x_83:
[C---:B------:R-:W-:Y:S02]  /*4330*/  LEA R0, R32.reuse, UR6, 0x3 ;  /* 0x0000000620007c11 */ /* 0x040fe4000f8e18ff */
[----:B------:R-:W-:Y:S02]  /*4340*/  SHF.L.U32 R3, R31, 0x1f, RZ ;  /* 0x0000001f1f037819 */ /* 0x000fe400000006ff */
[----:B------:R-:W-:Y:S02]  /*4350*/  LEA R20, R32, UR6, 0x4 ;  /* 0x0000000620147c11 */ /* 0x000fe4000f8e20ff */
[----:B---3--:R-:W3:Y:S02]  /*4360*/  SYNCS.PHASECHK.TRANS64.TRYWAIT P0, [R0+URZ+0xd0], R3 ;  /* 0x0000d003000075a7 */ /* 0x008ee400080011ff */
[----:B---3--:R-:W-:Y:S05]  /*4370*/  @!P0 BRA `(.L_x_76) ;  /* 0x0000002400788947 */ /* 0x008fea0003800000 */
.L_x_139:
[----:B------:R-:W-:Y:S01]  /*4380*/  ISETP.GE.AND P0, PT, R2, 0x1, PT ;  /* 0x000000010200780c */ /* 0x000fe20003f06270 */
[----:B------:R-:W5:Y:S01]  /*4390*/  LDS.128 R20, [R20+0x160] ;  /* 0x0001600014147984 */ /* 0x000f620000000c00 */
[----:B------:R-:W-:Y:S01]  /*43a0*/  ISETP.NE.U32.AND P4, PT, RZ, UR4, PT ;  /* 0x00000004ff007c0c */ /* 0x000fe2000bf85070 */
[----:B---3--:R-:W-:Y:S01]  /*43b0*/  VIADD R0, R0, 0xe0 ;  /* 0x000000e000007836 */ /* 0x008fe20000000000 */
[----:B------:R-:W-:Y:S02]  /*43c0*/  SHF.L.U32 R28, R33, 0x1f, RZ ;  /* 0x0000001f211c7819 */ /* 0x000fe400000006ff */
[----:B------:R-:W-:Y:S02]  /*43d0*/  ISETP.NE.AND.EX P4, PT, RZ, UR5, PT, P4 ;  /* 0x00000005ff007c0c */ /* 0x000fe4000bf85340 */
[----:B------:R-:W-:Y:S01]  /*43e0*/  PRMT R0, RZ, 0x654, R0 ;  /* 0x00000654ff007816 */ /* 0x000fe20000000000 */
[----:B------:R-:W-:Y:S01]  /*43f0*/  @!PT LDS RZ, [RZ] ;  /* 0x00000000fffff984 */ /* 0x000fe20000000800 */
[----:B------:R-:W-:Y:S01]  /*4400*/  @!PT LDS RZ, [RZ] ;  /* 0x00000000fffff984 */ /* 0x000fe20000000800 */
[----:B------:R-:W-:Y:S01]  /*4410*/  @!PT LDS RZ, [RZ] ;  /* 0x00000000fffff984 */ /* 0x000fe20000000800 */
[----:B------:R-:W-:Y:S01]  /*4420*/  @!PT LDS RZ, [RZ] ;  /* 0x00000000fffff984 */ /* 0x000fe20000000800 */
[----:B------:R3:W-:Y:S06]  /*4430*/  MEMBAR.ALL.CTA ;  /* 0x0000000000007992 */ /* 0x0007ec0000008000 */
[----:B---3--:R-:W3:Y:S02]  /*4440*/  FENCE.VIEW.ASYNC.S ;  /* 0x00000000000073c6 */ /* 0x008ee40000000000 */
[----:B---3--:R3:W-:Y:S01]  /*4450*/  SYNCS.ARRIVE.TRANS64.RED.A1T0 RZ, [R0+URZ], RZ ;  /* 0x000000ff00ff79a7 */ /* 0x0087e200081004ff */
[----:B-----5:R-:W-:Y:S11]  /*4460*/  LOP3.LUT P3, RZ, R22, 0x1, RZ, 0xc0, !PT ;  /* 0x0000000116ff7812 */ /* 0x020ff6000786c0ff */
[----:B------:R-:W-:Y:S02]  /*4470*/  @!UPT UIADD3 URZ, UPT, UPT, URZ, URZ, URZ ;  /* 0x000000fffffff290 */ /* 0x000fe4000fffe0ff */
[----:B------:R-:W-:Y:S02]  /*4480*/  @P3 MOV R13, R20 ;  /* 0x00000014000d3202 */ /* 0x000fe40000000f00 */
[----:B------:R-:W-:Y:S01]  /*4490*/  @P3 LOP3.LUT R10, R21, 0xffff, RZ, 0xc0, !PT ;  /* 0x0000ffff150a3812 */ /* 0x000fe200078ec0ff */
[----:B---3--:R-:W-:Y:S06]  /*44a0*/  @!P0 BRA `(.L_x_77) ;  /* 0x0000000000a48947 */ /* 0x008fec0003800000 */
[----:B-1----:R-:W-:Y:S01]  /*44b0*/  IMAD.HI.U32 R37, R26, R7, RZ ;  /* 0x000000071a257227 */ /* 0x002fe200078e00ff */
[----:B------:R-:W-:Y:S02]  /*44c0*/  ISETP.NE.AND P0, PT, R6, 0x1, PT ;  /* 0x000000010600780c */ /* 0x000fe40003f05270 */
[----:B------:R-:W-:Y:S01]  /*44d0*/  ISETP.NE.AND P2, PT, R2, 0x1, PT ;  /* 0x000000010200780c */ /* 0x000fe20003f45270 */
[----:B----4-:R-:W-:Y:S01]  /*44e0*/  IMAD.HI.U32 R36, R25, R18, RZ ;  /* 0x0000001219247227 */ /* 0x010fe200078e00ff */
[----:B------:R-:W-:Y:S02]  /*44f0*/  SHF.R.U32.HI R37, RZ, R24, R37 ;  /* 0x00000018ff257219 */ /* 0x000fe40000011625 */
[----:B------:R-:W-:Y:S01]  /*4500*/  ISETP.NE.AND P5, PT, R8, 0x1, PT ;  /* 0x000000010800780c */ /* 0x000fe20003fa5270 */
[----:B------:R-:W-:Y:S01]  /*4510*/  IMAD.HI.U32 R42, R13, R18, RZ ;  /* 0x000000120d2a7227 */ /* 0x000fe200078e00ff */
[----:B------:R-:W-:Y:S02]  /*4520*/  SHF.R.U32.HI R36, RZ, R19, R36 ;  /* 0x00000013ff247219 */ /* 0x000fe40000011624 */
[----:B------:R-:W-:Y:S01]  /*4530*/  SEL R3, R26, R37, !P0 ;  /* 0x000000251a037207 */ /* 0x000fe20004000000 */
[C---:B------:R-:W-:Y:S01]  /*4540*/  IMAD.HI.U32 R37, R10.reuse, R7, RZ ;  /* 0x000000070a257227 */ /* 0x040fe200078e00ff */
[----:B------:R-:W-:Y:S02]  /*4550*/  SEL R11, R25, R36, !P5 ;  /* 0x00000024190b7207 */ /* 0x000fe40006800000 */
[----:B------:R-:W-:Y:S01]  /*4560*/  SHF.R.U32.HI R42, RZ, R19, R42 ;  /* 0x00000013ff2a7219 */ /* 0x000fe2000001162a */
[----:B------:R-:W-:Y:S01]  /*4570*/  IMAD.HI.U32 R44, R3, R4, RZ ;  /* 0x00000004032c7227 */ /* 0x000fe200078e00ff */
[----:B------:R-:W-:Y:S03]  /*4580*/  SHF.R.U32.HI R37, RZ, R24, R37 ;  /* 0x00000018ff257219 */ /* 0x000fe60000011625 */
[----:B------:R-:W-:Y:S01]  /*4590*/  IMAD.HI.U32 R36, R11, R4, RZ ;  /* 0x000000040b247227 */ /* 0x000fe200078e00ff */
[----:B------:R-:W-:Y:S02]  /*45a0*/  @P2 SHF.R.U32.HI R3, RZ, R5, R44 ;  /* 0x00000005ff032219 */ /* 0x000fe4000001162c */
[----:B------:R-:W-:Y:S02]  /*45b0*/  SEL R9, R10, R37, !P0 ;  /* 0x000000250a097207 */ /* 0x000fe40004000000 */
[----:B------:R-:W-:Y:S01]  /*45c0*/  @P2 SHF.R.U32.HI R11, RZ, R5, R36 ;  /* 0x00000005ff0b2219 */ /* 0x000fe20000011624 */
[C---:B------:R-:W-:Y:S01]  /*45d0*/  IMAD R12, R2.reuse, R3, RZ ;  /* 0x00000003020c7224 */ /* 0x040fe200078e02ff */
[----:B------:R-:W-:Y:S01]  /*45e0*/  SEL R3, R13, R42, !P5 ;  /* 0x0000002a0d037207 */ /* 0x000fe20006800000 */
[C---:B------:R-:W-:Y:S03]  /*45f0*/  IMAD.HI.U32 R16, R9.reuse, R4, RZ ;  /* 0x0000000409107227 */ /* 0x040fe600078e00ff */
[----:B------:R-:W-:Y:S01]  /*4600*/  ISETP.GE.AND P0, PT, R9, R12, PT ;  /* 0x0000000c0900720c */ /* 0x000fe20003f06270 */
[C---:B------:R-:W-:Y:S01]  /*4610*/  IMAD R14, R2.reuse, R11, RZ ;  /* 0x0000000b020e7224 */ /* 0x040fe200078e02ff */
[----:B------:R-:W-:Y:S04]  /*4620*/  SHF.R.U32.HI R16, RZ, R5, R16 ;  /* 0x00000005ff107219 */ /* 0x000fe80000011610 */
[----:B------:R-:W-:Y:S02]  /*4630*/  ISETP.GE.OR P0, PT, R3, R14, P0 ;  /* 0x0000000e0300720c */ /* 0x000fe40000706670 */
[----:B------:R-:W-:Y:S05]  /*4640*/  SEL R17, R9, R16, !P2 ;  /* 0x0000001009117207 */ /* 0x000fea0005000000 */
[----:B------:R-:W-:Y:S04]  /*4650*/  IMAD.MOV R15, RZ, RZ, -R17 ;  /* 0x000000ffff0f7224 */ /* 0x000fe800078e0a11 */
[----:B------:R-:W-:Y:S02]  /*4660*/  IMAD R15, R2, R15, R9 ;  /* 0x0000000f020f7224 */ /* 0x000fe400078e0209 */
[C---:B------:R-:W-:Y:S05]  /*4670*/  @!P0 IMAD.HI.U32 R12, R3.reuse, R4, RZ ;  /* 0x00000004030c8227 */ /* 0x040fea00078e00ff */
[----:B------:R-:W-:Y:S04]  /*4680*/  @!P0 SHF.R.U32.HI R12, RZ, R5, R12 ;  /* 0x00000005ff0c8219 */ /* 0x000fe8000001160c */
[----:B------:R-:W-:Y:S01]  /*4690*/  @!P0 SEL R0, R3, R12, !P2 ;  /* 0x0000000c03008207 */ /* 0x000fe20005000000 */
[----:B------:R-:W-:Y:S03]  /*46a0*/  IMAD.MOV R12, RZ, RZ, -R3 ;  /* 0x000000ffff0c7224 */ /* 0x000fe600078e0a03 */
[----:B------:R-:W-:Y:S01]  /*46b0*/  @!P0 IADD3 R16, PT, PT, R17, -R0, RZ ;  /* 0x8000000011108210 */ /* 0x000fe20007ffe0ff */
[----:B------:R-:W-:Y:S01]  /*46c0*/  @!P0 IMAD R0, R11, R15, R0 ;  /* 0x0000000f0b008224 */ /* 0x000fe200078e0200 */
[----:B------:R-:W-:Y:S01]  /*46d0*/  IADD3 R11, PT, PT, -R9, RZ, RZ ;  /* 0x000000ff090b7210 */ /* 0x000fe20007ffe1ff */
[----:B------:R-:W-:Y:S02]  /*46e0*/  IMAD R13, R8, R12, R13 ;  /* 0x0000000c080d7224 */ /* 0x000fe400078e020d */
[----:B------:R-:W-:Y:S02]  /*46f0*/  @!P0 IMAD R9, R16, R2, R3 ;  /* 0x0000000210098224 */ /* 0x000fe400078e0203 */
[----:B------:R-:W-:Y:S02]  /*4700*/  @!P0 IMAD.MOV.U32 R3, RZ, RZ, R0 ;  /* 0x000000ffff038224 */ /* 0x000fe400078e0000 */
[----:B------:R-:W-:Y:S02]  /*4710*/  IMAD R10, R6, R11, R10 ;  /* 0x0000000b060a7224 */ /* 0x000fe400078e020a */
[----:B------:R-:W-:Y:S02]  /*4720*/  IMAD R13, R3, R8, R13 ;  /* 0x00000008030d7224 */ /* 0x000fe400078e020d */
[----:B------:R-:W-:Y:S02]  /*4730*/  IMAD R10, R9, R6, R10 ;  /* 0x00000006090a7224 */ /* 0x000fe400078e020a */
.L_x_77:
[----:B------:R-:W-:Y:S05]  /*4740*/  BRA.U UP1, `(.L_x_78) ;  /* 0x0000000101107547 */ /* 0x000fea000b800000 */
[----:B------:R-:W-:Y:S04]  /*4750*/  MOV R0, UR13 ;  /* 0x0000000d00007c02 */ /* 0x000fe80008000f00 */
[----:B------:R-:W-:Y:S04]  /*4760*/  SHF.L.U32 R3, R0, 0x1f, RZ ;  /* 0x0000001f00037819 */ /* 0x000fe800000006ff */
[----:B------:R-:W3:Y:S02]  /*4770*/  SYNCS.PHASECHK.TRANS64.TRYWAIT P0, [UR6+0xc8], R3 ;  /* 0x0000c803ff0075a7 */ /* 0x000ee40008001106 */
[----:B---3--:R-:W-:Y:S05]  /*4780*/  @!P0 BRA `(.L_x_79) ;  /* 0x0000002000888947 */ /* 0x008fea0003800000 */
.L_x_78:
[----:B------:R-:W-:Y:S05]  /*4790*/  BRA.U !UP3, `(.L_x_80) ;  /* 0x000000010b347547 */ /* 0x000fea000b800000 */
[----:B------:R-:W-:Y:S01]  /*47a0*/  UPLOP3.LUT UP0, UPT, UPT, UPT, UP2, 0x80, 0x8 ;  /* 0x000000000008789c */ /* 0x000fe20003f0f020 */
[----:B------:R-:W-:Y:S05]  /*47b0*/  HFMA2 R40, -RZ, RZ, 0, 5.9604644775390625e-08 ;  /* 0x00000001ff287431 */ /* 0x000fea00000001ff */
[----:B------:R-:W-:Y:S05]  /*47c0*/  PLOP3.LUT P0, PT, PT, PT, UP0, 0x80, 0x8 ;  /* 0x000000000008781c */ /* 0x000fea0003f0f008 */
[----:B------:R-:W5:Y:S01]  /*47d0*/  @UP0 LDCU.64 UR8, c[0x0][0x888] ;  /* 0x00011100ff0807ac */ /* 0x000f620008000a00 */
[----:B------:R-:W-:Y:S04]  /*47e0*/  @UP0 UIMAD UR7, UR36, UR4, URZ ;  /* 0x00000004240702a4 */ /* 0x000fe8000f8e02ff */
[----:B-----5:R-:W-:Y:S06]  /*47f0*/  @UP0 UIMAD.WIDE UR8, UR7, 0x4, UR8 ;  /* 0x00000004070808a5 */ /* 0x020fec000f8e0208 */
[----:B------:R-:W-:Y:S02]  /*4800*/  IMAD.U32 R14, RZ, RZ, UR8 ;  /* 0x00000008ff0e7e24 */ /* 0x000fe4000f8e00ff */
[----:B------:R-:W-:Y:S05]  /*4810*/  IMAD.U32 R15, RZ, RZ, UR9 ;  /* 0x00000009ff0f7e24 */ /* 0x000fea000f8e00ff */
[----:B---3--:R-:W3:Y:S02]  /*4820*/  @P0 LDG.E R0, desc[UR44][R14.64] ;  /* 0x0000002c0e000981 */ /* 0x008ee4000c1e1900 */
[----:B---3--:R-:W-:Y:S01]  /*4830*/  @P0 R2UR UR38, R0 ;  /* 0x00000000002602ca */ /* 0x008fe200000e0000 */
[----:B------:R-:W-:Y:S05]  /*4840*/  IMAD.MOV.U32 R0, RZ, RZ, 0x1 ;  /* 0x00000001ff007424 */ /* 0x000fea00078e00ff */
[----:B------:R-:W-:Y:S08]  /*4850*/  @!P0 PRMT R40, R0, 0x7610, R40 ;  /* 0x0000761000288816 */ /* 0x000ff00000000028 */
[----:B------:R-:W3:Y:S02]  /*4860*/  @!UP0 LDCU UR38, c[0x0][0x880] ;  /* 0x00011000ff2687ac */ /* 0x000ee40008000800 */
.L_x_80:
[----:B---3--:R-:W-:Y:S01]  /*4870*/  @!P4 FSETP.EQ.AND P5, PT, RZ, UR38, PT ;  /* 0x00000026ff00cc0b */ /* 0x008fe2000bfa2000 */
[----:B------:R-:W-:Y:S01]  /*4880*/  @!UPT UIADD3 URZ, UPT, UPT, URZ, URZ, URZ ;  /* 0x000000fffffff290 */ /* 0x000fe2000fffe0ff */
[----:B------:R-:W-:Y:S11]  /*4890*/  @!P4 BRA `(.L_x_81) ;  /* 0x000000000014c947 */ /* 0x000ff60003800000 */
[----:B------:R-:W-:Y:S02]  /*48a0*/  LOP3.LUT P0, RZ, R40, 0xff, RZ, 0xc0, !PT ;  /* 0x000000ff28ff7812 */ /* 0x000fe4000780c0ff */
[----:B------:R-:W-:Y:S04]  /*48b0*/  PLOP3.LUT P5, PT, PT, PT, UP0, 0x80, 0x8 ;  /* 0x000000000008781c */ /* 0x000fe80003faf008 */
[----:B------:R-:W-:Y:S07]  /*48c0*/  PLOP3.LUT P5, PT, P5, PT, PT, 0x8, 0x80 ;  /* 0x000000000080781c */ /* 0x000fee0002fae170 */
[----:B------:R-:W-:Y:S11]  /*48d0*/  @P0 FSETP.EQ.AND P5, PT, RZ, UR38, PT ;  /* 0x00000026ff000c0b */ /* 0x000ff6000bfa2000 */
[----:B------:R-:W-:Y:S02]  /*48e0*/  @!UPT UIADD3 URZ, UPT, UPT, URZ, URZ, URZ ;  /* 0x000000fffffff290 */ /* 0x000fe4000fffe0ff */
.L_x_81:
[----:B------:R-:W3:Y:S01]  /*48f0*/  SYNCS.PHASECHK.TRANS64.TRYWAIT P4, [UR6+0xb8], R28 ;  /* 0x0000b81cff0075a7 */ /* 0x000ee20008081106 */
[----:B------:R-:W-:Y:S01]  /*4900*/  @P3 SHF.R.U32.HI R30, RZ, 0x10, R21 ;  /* 0x00000010ff1e3819 */ /* 0x000fe20000011615 */
[----:B------:R-:W-:Y:S01]  /*4910*/  VIADD R32, R32, 0x1 ;  /* 0x0000000120207836 */ /* 0x000fe20000000000 */
[----:B------:R-:W5:Y:S08]  /*4920*/  LDC.64 R16, c[0x0][0xb10] ;  /* 0x0002c400ff107b82 */ /* 0x000f700000000a00 */
[----:B------:R-:W1:Y:S08]  /*4930*/  LDC.64 R14, c[0x0][0xb18] ;  /* 0x0002c600ff0e7b82 */ /* 0x000e700000000a00 */
[----:B------:R-:W2:Y:S08]  /*4940*/  @!P1 LDC R0, c[0x0][0xb20] ;  /* 0x0002c800ff009b82 */ /* 0x000eb00000000800 */
[----:B------:R-:W4:Y:S01]  /*4950*/  @!P1 LDC R3, c[0x0][0xb0c] ;  /* 0x0002c300ff039b82 */ /* 0x000f220000000800 */
[----:B-----5:R-:W-:Y:S05]  /*4960*/  @!P1 IMAD.HI.U32 R12, R13, R16, RZ ;  /* 0x000000100d0c9227 */ /* 0x020fea00078e00ff */
[----:B------:R-:W-:Y:S01]  /*4970*/  @!P1 SHF.R.U32.HI R12, RZ, R17, R12 ;  /* 0x00000011ff0c9219 */ /* 0x000fe2000001160c */
[----:B-1----:R-:W-:Y:S01]  /*4980*/  @!P1 IMAD.HI.U32 R9, R10, R15, RZ ;  /* 0x0000000f0a099227 */ /* 0x002fe200078e00ff */
[----:B------:R-:W-:Y:S04]  /*4990*/  @!P1 ISETP.NE.AND P0, PT, R14, 0x1, PT ;  /* 0x000000010e00980c */ /* 0x000fe80003f05270 */
[----:B--2---:R-:W-:Y:S02]  /*49a0*/  @!P1 SHF.R.U32.HI R9, RZ, R0, R9 ;  /* 0x00000000ff099219 */ /* 0x004fe40000011609 */
[----:B----4-:R-:W-:Y:S02]  /*49b0*/  @!P1 ISETP.NE.AND P2, PT, R3, 0x1, PT ;  /* 0x000000010300980c */ /* 0x010fe40003f45270 */
[----:B------:R-:W-:Y:S02]  /*49c0*/  @!P1 SEL R9, R10, R9, !P0 ;  /* 0x000000090a099207 */ /* 0x000fe40004000000 */
[----:B------:R-:W-:Y:S02]  /*49d0*/  ELECT P0, URZ, PT ;  /* 0x0000000000ff782f */ /* 0x000fe40003800000 */
[----:B------:R-:W-:Y:S05]  /*49e0*/  @!P1 SEL R12, R13, R12, !P2 ;  /* 0x0000000c0d0c9207 */ /* 0x000fea0005000000 */
[----:B------:R-:W-:Y:S02]  /*49f0*/  @!P1 IMAD.IADD R0, R9, 0x1, -R12 ;  /* 0x0000000109009824 */ /* 0x000fe400078e0a0c */
[----:B------:R-:W-:Y:S02]  /*4a00*/  @!P1 IMAD.IADD R9, R12, 0x1, -R9 ;  /* 0x000000010c099824 */ /* 0x000fe400078e0a09 */
[----:B------:R-:W-:Y:S02]  /*4a10*/  @!P1 IMAD R13, R0, R3, R13 ;  /* 0x00000003000d9224 */ /* 0x000fe400078e020d */
[----:B------:R-:W-:Y:S01]  /*4a20*/  @!P1 IMAD R10, R9, R14, R10 ;  /* 0x0000000e090a9224 */ /* 0x000fe200078e020a */
[----:B---3--:R-:W-:Y:S06]  /*4a30*/  @!P4 BRA `(.L_x_82) ;  /* 0x0000001c00f4c947 */ /* 0x008fec0003800000 */
.L_x_142:
[----:B------:R-:W-:Y:S01]  /*4a40*/  PLOP3.LUT P5, PT, P5, P0, PT, 0xf2, 0x2f ;  /* 0x00000000002f781c */ /* 0x000fe20002fa1e72 */
[----:B------:R-:W-:Y:S01]  /*4a50*/  UMOV UR14, 0x0 ;  /* 0x00000000000e7882 */ /* 0x000fe20000000000 */
[----:B------:R-:W-:Y:S01]  /*4a60*/  LOP3.LUT R33, R33, 0x1, RZ, 0x3c, !PT ;  /* 0x0000000121217812 */ /* 0x000fe200078e3cff */
[----:B------:R-:W-:Y:S01]  /*4a70*/  UMOV UR15, 0x10000000 ;  /* 0x10000000000f7882 */ /* 0x000fe20000000000 */
[----:B------:R-:W-:Y:S01]  /*4a80*/  UMOV UR12, UR36 ;  /* 0x00000024000c7c82 */ /* 0x000fe20008000000 */
[----:B------:R-:W-:Y:S08]  /*4a90*/  @P3 R2UR UR36, R30 ;  /* 0x000000001e2432ca */ /* 0x000ff000000e0000 */
[----:B-1----:R-:W-:Y:S01]  /*4aa0*/  @!P5 IADD3 R3, P0, PT, R34, 0x580, RZ ;  /* 0x000005802203d810 */ /* 0x002fe20007f1e0ff */
[----:B------:R-:W-:Y:S01]  /*4ab0*/  @!P5 IMAD.SHL.U32 R39, R39, 0x10, RZ ;  /* 0x000000102727d824 */ /* 0x000fe200078e00ff */
[----:B------:R-:W-:Y:S01]  /*4ac0*/  VOTEU.ALL UP1, P5 ;  /* 0x0000000000ff7886 */ /* 0x000fe20002820000 */
[----:B------:R-:W-:Y:S01]  /*4ad0*/  @!P5 IMAD.SHL.U32 R41, R41, 0x40, RZ ;  /* 0x000000402929d824 */ /* 0x000fe200078e00ff */
[----:B------:R-:W-:Y:S01]  /*4ae0*/  @!P5 R2UR UR8, R3 ;  /* 0x000000000308d2ca */ /* 0x000fe200000e0000 */
[----:B------:R-:W-:Y:S01]  /*4af0*/  @!P5 IMAD.X R0, RZ, RZ, R35, P0 ;  /* 0x000000ffff00d224 */ /* 0x000fe200000e0623 */
[----:B------:R-:W-:Y:S01]  /*4b00*/  @!P5 R2UR UR10, R39 ;  /* 0x00000000270ad2ca */ /* 0x000fe200000e0000 */
[----:B------:R-:W-:Y:S01]  /*4b10*/  @!UP1 UIADD3 UR9, UPT, UPT, UR6, 0xb0, URZ ;  /* 0x000000b006099890 */ /* 0x000fe2000fffe0ff */
[----:B------:R-:W-:Y:S01]  /*4b20*/  @!P5 R2UR UR11, R41 ;  /* 0x00000000290bd2ca */ /* 0x000fe200000e0000 */
[----:B------:R-:W-:Y:S01]  /*4b30*/  IMAD.IADD R39, R10, 0x1, R29 ;  /* 0x000000010a277824 */ /* 0x000fe200078e021d */
[----:B------:R-:W-:Y:S01]  /*4b40*/  @!P5 R2UR UR7, R0 ;  /* 0x000000000007d2ca */ /* 0x000fe200000e0000 */
[----:B------:R-:W-:Y:S01]  /*4b50*/  IMAD.IADD R41, R13, 0x1, R38 ;  /* 0x000000010d297824 */ /* 0x000fe200078e0226 */
[C---:B------:R-:W-:Y:S04]  /*4b60*/  ISETP.NE.AND P0, PT, R32.reuse, 0x2, PT ;  /* 0x000000022000780c */ /* 0x040fe80003f05270 */
[----:B------:R-:W-:Y:S01]  /*4b70*/  SEL R0, RZ, 0x1, P0 ;  /* 0x00000001ff007807 */ /* 0x000fe20000000000 */
[----:B------:R-:W-:Y:S01]  /*4b80*/  IMAD.U32 R14, RZ, RZ, UR8 ;  /* 0x00000008ff0e7e24 */ /* 0x000fe2000f8e00ff */
[----:B------:R-:W-:Y:S01]  /*4b90*/  @!UP1 UIADD3 UR8, UPT, UPT, UR6, 0x200, URZ ;  /* 0x0000020006089890 */ /* 0x000fe2000fffe0ff */
[----:B------:R-:W-:Y:S01]  /*4ba0*/  SEL R32, R32, RZ, P0 ;  /* 0x000000ff20207207 */ /* 0x000fe20000000000 */
[----:B------:R-:W-:Y:S01]  /*4bb0*/  VOTEU.ALL UP1, P5 ;  /* 0x0000000000ff7886 */ /* 0x000fe20002820000 */
[----:B------:R-:W-:Y:S02]  /*4bc0*/  LOP3.LUT R31, R31, R0, RZ, 0x3c, !PT ;  /* 0x000000001f1f7212 */ /* 0x000fe400078e3cff */
[----:B------:R-:W-:Y:S01]  /*4bd0*/  IMAD.U32 R15, RZ, RZ, UR7 ;  /* 0x00000007ff0f7e24 */ /* 0x000fe2000f8e00ff */
[----:B------:R-:W-:Y:S04]  /*4be0*/  @!P5 R2UR UR16, R14 ;  /* 0x000000000e10d2ca */ /* 0x000fe800000e0000 */
[----:B------:R-:W-:Y:S11]  /*4bf0*/  @!P5 R2UR UR17, R15 ;  /* 0x000000000f11d2ca */ /* 0x000ff600000e0000 */
[----:B------:R-:W-:Y:S02]  /*4c00*/  @!UPT UIADD3 URZ, UPT, UPT, URZ, URZ, URZ ;  /* 0x000000fffffff290 */ /* 0x000fe4000fffe0ff */
[----:B------:R3:W-:Y:S01]  /*4c10*/  @!UP1 UTMALDG.3D [UR8], [UR16], desc[UR14] ;  /* 0x00000e08100095b4 */ /* 0x0007e20008011000 */
[----:B------:R3:W-:Y:S01]  /*4c20*/  @!P5 SYNCS.ARRIVE.TRANS64.RED.A0TR RZ, [UR6+0xb0], R27 ;  /* 0x0000b01bffffd9a7 */ /* 0x0007e20008300406 */
[----:B------:R-:W-:Y:S01]  /*4c30*/  UPLOP3.LUT UP1, UPT, UPT, UPT, UPT, 0x80, 0x8 ;  /* 0x000000000008789c */ /* 0x000fe20003f2f070 */
[----:B------:R-:W-:Y:S01]  /*4c40*/  SYNCS.ARRIVE.TRANS64.RED.A1T0 RZ, [UR39], RZ ;  /* 0x000000ffffff79a7 */ /* 0x000fe20008100427 */
[----:B------:R-:W-:Y:S09]  /*4c50*/  @P3 BRA `(.L_x_83) ;  /* 0xfffffff400b43947 */ /* 0x000ff2000383ffff */
[----:B------:R-:W-:Y:S07]  /*4c60*/  MOV R0, UR6 ;  /* 0x0000000600007c02 */ /* 0x000fee0008000f00 */
.L_x_84:
[----:B-1----:R-:W-:-:S04]  /*4c70*/  SHF.L.U32 R3, R33, 0x1f, RZ ;  /* 0x0000001f21037819 */ /* 0x002fc800000006ff */
[----:B------:R1:W2:Y:S03]  /*4c80*/  SYNCS.PHASECHK.TRANS64.TRYWAIT P0, [R0+URZ+0xb8], R3 ;  /* 0x0000b803000075a7 */ /* 0x0002a600080011ff */
[----:B--2---:R-:W-:Y:S05]  /*4c90*/  @!P0 NANOSLEEP.SYNCS 0x989680 ;  /* 0x009896800000895d */ /* 0x004fea0003900000 */
[----:B------:R-:W2:Y:S02]  /*4ca0*/  @!P0 SYNCS.PHASECHK.TRANS64 P0, [R0+URZ+0xb8], R3 ;  /* 0x0000b803000085a7 */ /* 0x000ea400080010ff */
[----:B--23--:R-:W-:Y:S05]  /*4cb0*/  @P0 EXIT ;  /* 0x000000000000094d */ /* 0x00cfea0003800000 */
[----:B------:R-:W-:Y:S05]  /*4cc0*/  BRA `(.L_x_84) ;  /* 0xfffffffc00e87947 */ /* 0x000fea000383ffff */
.L_x_75:
[----:B------:R-:W-:-:S06]  /*4cd0*/  UISETP.GE.AND UP1, UPT, UR8, 0x4, UPT ;  /* 0x000000040800788c */ /* 0x000fcc000bf26270 */
[----:B------:R-:W-:-:S13]  /*4ce0*/  PLOP3.LUT P0, PT, PT, PT, UP1, 0x80, 0x8 ;  /* 0x000000000008781c */ /* 0x000fda0003f0f018 */
[----:B------:R-:W-:Y:S05]  /*4cf0*/  @!P0 EXIT ;  /* 0x000000000000894d */ /* 0x000fea0003800000 */
[----:B------:R-:W-:Y:S01]  /*4d00*/  BAR.SYNC.DEFER_BLOCKING 0x6, 0xa0 ;  /* 0x0182800000007b1d */ /* 0x000fe20000010000 */
[--C-:B------:R-:W-:Y:S01]  /*4d10*/  SHF.R.U32.HI R4, RZ, 0x4, R51.reuse ;  /* 0x00000004ff047819 */ /* 0x100fe20000011633 */
[C---:B------:R-:W-:Y:S01]  /*4d20*/  IMAD.SHL.U32 R0, R51.reuse, 0x10, RZ ;  /* 0x0000001033007824 */ /* 0x040fe200078e00ff */
[----:B------:R-:W-:Y:S01]  /*4d30*/  CS2R R48, SRZ ;  /* 0x0000000000307805 */ /* 0x000fe2000001ff00 */
[----:B------:R-:W-:Y:S01]  /*4d40*/  IMAD.U32 R26, R51, 0x10000, RZ ;  /* 0x00010000331a7824 */ /* 0x000fe200078e00ff */
[----:B------:R-:W-:Y:S01]  /*4d50*/  LOP3.LUT R4, R4, 0x1, RZ, 0xc0, !PT ;  /* 0x0000000104047812 */ /* 0x000fe200078ec0ff */
[----:B------:R-:W-:Y:S02]  /*4d60*/  UMOV UR46, 0x400 ;  /* 0x00000400002e7882 */ /* 0x000fe40000000000 */
[----:B------:R-:W1:Y:S01]  /*4d70*/  LDC R43, c[0x0][0x370] ;  /* 0x0000dc00ff2b7b82 */ /* 0x000e620000000800 */
[----:B------:R-:W-:Y:S01]  /*4d80*/  ULEA UR46, UR39, UR46, 0x18 ;  /* 0x0000002e272e7291 */ /* 0x000fe2000f8ec0ff */
[----:B------:R-:W-:Y:S01]  /*4d90*/  LOP3.LUT R0, R0, 0xf0, RZ, 0xc0, !PT ;  /* 0x000000f000007812 */ /* 0x000fe200078ec0ff */
[----:B------:R-:W-:Y:S01]  /*4da0*/  IMAD.MOV.U32 R50, RZ, RZ, RZ ;  /* 0x000000ffff327224 */ /* 0x000fe200078e00ff */
[----:B------:R-:W-:Y:S01]  /*4db0*/  LOP3.LUT R45, R4, 0x60, R51, 0xf8, !PT ;  /* 0x00000060042d7812 */ /* 0x000fe200078ef833 */
[----:B------:R-:W-:Y:S01]  /*4dc0*/  IMAD.MOV.U32 R53, RZ, RZ, RZ ;  /* 0x000000ffff357224 */ /* 0x000fe200078e00ff */
[----:B------:R-:W-:Y:S01]  /*4dd0*/  LOP3.LUT R26, R26, 0x600000, RZ, 0xc0, !PT ;  /* 0x006000001a1a7812 */ /* 0x000fe200078ec0ff */
[----:B------:R-:W2:Y:S01]  /*4de0*/  LDCU.64 UR48, c[0x0][0x348] ;  /* 0x00006900ff3077ac */ /* 0x000ea20008000a00 */
[----:B------:R-:W4:Y:S01]  /*4df0*/  LDC R24, c[0x0][0xb0c] ;  /* 0x0002c300ff187b82 */ /* 0x000f220000000800 */
[----:B------:R-:W-:Y:S01]  /*4e00*/  IMAD R45, R45, 0x8, R0 ;  /* 0x000000082d2d7824 */ /* 0x000fe200078e0200 */
[----:B------:R-:W-:Y:S01]  /*4e10*/  LOP3.LUT R51, R51, 0x60, RZ, 0xc0, !PT ;  /* 0x0000006033337812 */ /* 0x000fe200078ec0ff */
[----:B------:R-:W1:Y:S01]  /*4e20*/  LDCU.64 UR40, c[0x0][0x888] ;  /* 0x00011100ff2877ac */ /* 0x000e620008000a00 */
[----:B------:R-:W1:Y:S04]  /*4e30*/  LDCU.64 UR42, c[0x0][0x890] ;  /* 0x00011200ff2a77ac */ /* 0x000e680008000a00 */
[----:B------:R-:W1:Y:S01]  /*4e40*/  LDC R42, c[0x0][0xb20] ;  /* 0x0002c800ff2a7b82 */ /* 0x000e620000000800 */
[----:B------:R-:W3:Y:S01]  /*4e50*/  LDS R3, [UR46+0x180] ;  /* 0x0001802eff037984 */ /* 0x000ee20008000800 */
[----:B------:R-:W-:-:S06]  /*4e60*/  UMOV UR37, URZ ;  /* 0x000000ff00257c82 */ /* 0x000fcc0008000000 */
[----:B------:R-:W1:Y:S08]  /*4e70*/  LDC R22, c[0x0][0xb30] ;  /* 0x0002cc00ff167b82 */ /* 0x000e700000000800 */
[----:B------:R-:W1:Y:S08]  /*4e80*/  LDC.64 R36, c[0x0][0xb10] ;  /* 0x0002c400ff247b82 */ /* 0x000e700000000a00 */
[----:B------:R-:W1:Y:S08]  /*4e90*/  LDC.64 R18, c[0x0][0xb18] ;  /* 0x0002c600ff127b82 */ /* 0x000e700000000a00 */
[----:B------:R-:W1:Y:S08]  /*4ea0*/  LDC.64 R16, c[0x0][0xb28] ;  /* 0x0002ca00ff107b82 */ /* 0x000e700000000a00 */
[----:B------:R-:W1:Y:S01]  /*4eb0*/  LDC.64 R34, c[0x0][0x8b0] ;  /* 0x00022c00ff227b82 */ /* 0x000e620000000a00 */
[----:B---3--:R-:W-:-:S07]  /*4ec0*/  IMAD.IADD R26, R3, 0x1, R26 ;  /* 0x00000001031a7824 */ /* 0x008fce00078e021a */
[----:B------:R-:W3:Y:S08]  /*4ed0*/  LDC.64 R32, c[0x0][0x8a8] ;  /* 0x00022a00ff207b82 */ /* 0x000ef00000000a00 */
[----:B--2-4-:R-:W1:Y:S02]  /*4ee0*/  LDC R44, c[0x0][0x374] ;  /* 0x0000dd00ff2c7b82 */ /* 0x014e640000000800 */
.L_x_97:
[----:B------:R-:W-:Y:S02]  /*4ef0*/  LEA R0, R53, UR46, 0x3 ;  /* 0x0000002e35007c11 */ /* 0x000fe4000f8e18ff */
[----:B------:R-:W-:Y:S02]  /*4f00*/  SHF.L.U32 R3, R49, 0x1f, RZ ;  /* 0x0000001f31037819 */ /* 0x000fe400000006ff */
[----:B-1----:R-:W-:Y:S02]  /*4f10*/  LEA R12, R53, UR46, 0x4 ;  /* 0x0000002e350c7c11 */ /* 0x002fe4000f8e20ff */
[----:B--2---:R-:W2:Y:S02]  /*4f20*/  SYNCS.PHASECHK.TRANS64.TRYWAIT P0, [R0+URZ+0xd0], R3 ;  /* 0x0000d003000075a7 */ /* 0x004ea400080011ff */
[----:B--2---:R-:W-:Y:S05]  /*4f30*/  @!P0 BRA `(.L_x_85) ;  /* 0x0000001800cc8947 */ /* 0x004fea0003800000 */
.L_x_143:
[----:B------:R-:W-:Y:S01]  /*4f40*/  ISETP.GE.AND P0, PT, R2, 0x1, PT ;  /* 0x000000010200780c */ /* 0x000fe20003f06270 */
[----:B------:R-:W4:Y:S01]  /*4f50*/  LDS.128 R12, [R12+0x160] ;  /* 0x000160000c0c7984 */ /* 0x000f220000000c00 */
[----:B--2---:R-:W-:Y:S01]  /*4f60*/  VIADD R0, R0, 0xe0 ;  /* 0x000000e000007836 */ /* 0x004fe20000000000 */
[----:B------:R-:W-:Y:S01]  /*4f70*/  @!PT LDS RZ, [RZ] ;  /* 0x00000000fffff984 */ /* 0x000fe20000000800 */
[----:B------:R-:W-:Y:S01]  /*4f80*/  @!PT LDS RZ, [RZ] ;  /* 0x00000000fffff984 */ /* 0x000fe20000000800 */
[----:B------:R-:W-:Y:S01]  /*4f90*/  @!PT LDS RZ, [RZ] ;  /* 0x00000000fffff984 */ /* 0x000fe20000000800 */
[----:B------:R-:W-:Y:S01]  /*4fa0*/  @!PT LDS RZ, [RZ] ;  /* 0x00000000fffff984 */ /* 0x000fe20000000800 */
[----:B------:R2:W-:Y:S06]  /*4fb0*/  MEMBAR.ALL.CTA ;  /* 0x0000000000007992 */ /* 0x0005ec0000008000 */
[----:B--2---:R-:W2:Y:S01]  /*4fc0*/  FENCE.VIEW.ASYNC.S ;  /* 0x00000000000073c6 */ /* 0x004ea20000000000 */
[----:B------:R-:W-:Y:S04]  /*4fd0*/  PRMT R0, RZ, 0x654, R0 ;  /* 0x00000654ff007816 */ /* 0x000fe80000000000 */
[----:B--2---:R2:W-:Y:S01]  /*4fe0*/  SYNCS.ARRIVE.TRANS64.RED.A1T0 RZ, [R0+URZ], RZ ;  /* 0x000000ff00ff79a7 */ /* 0x0045e200081004ff */
[----:B----4-:R-:W-:Y:S04]  /*4ff0*/  LOP3.LUT P6, RZ, R14, 0x1, RZ, 0xc0, !PT ;  /* 0x000000010eff7812 */ /* 0x010fe800078cc0ff */
[----:B------:R-:W-:Y:S09]  /*5000*/  P2R R52, PR, RZ, 0x40 ;  /* 0x00000040ff347803 */ /* 0x000ff20000000000 */
[----:B------:R-:W-:Y:S02]  /*5010*/  @P6 MOV R25, R12 ;  /* 0x0000000c00196202 */ /* 0x000fe40000000f00 */
[----:B------:R-:W-:Y:S01]  /*5020*/  @P6 LOP3.LUT R23, R13, 0xffff, RZ, 0xc0, !PT ;  /* 0x0000ffff0d176812 */ /* 0x000fe200078ec0ff */
[----:B--2---:R-:W-:Y:S06]  /*5030*/  @!P0 BRA `(.L_x_86) ;  /* 0x0000000000a48947 */ /* 0x004fec0003800000 */
[----:B-1----:R-:W-:Y:S01]  /*5040*/  IMAD.HI.U32 R11, R44, R19, RZ ;  /* 0x000000132c0b7227 */ /* 0x002fe200078e00ff */
[----:B------:R-:W-:Y:S02]  /*5050*/  ISETP.NE.AND P0, PT, R18, 0x1, PT ;  /* 0x000000011200780c */ /* 0x000fe40003f05270 */
[----:B------:R-:W-:Y:S01]  /*5060*/  ISETP.NE.AND P1, PT, R2, 0x1, PT ;  /* 0x000000010200780c */ /* 0x000fe20003f25270 */
[----:B------:R-:W-:Y:S01]  /*5070*/  IMAD.HI.U32 R10, R43, R36, RZ ;  /* 0x000000242b0a7227 */ /* 0x000fe200078e00ff */
[----:B------:R-:W-:Y:S02]  /*5080*/  SHF.R.U32.HI R11, RZ, R42, R11 ;  /* 0x0000002aff0b7219 */ /* 0x000fe4000001160b */
[----:B------:R-:W-:Y:S01]  /*5090*/  ISETP.NE.AND P2, PT, R24, 0x1, PT ;  /* 0x000000011800780c */ /* 0x000fe20003f45270 */
[----:B------:R-:W-:Y:S01]  /*50a0*/  IMAD.HI.U32 R28, R25, R36, RZ ;  /* 0x00000024191c7227 */ /* 0x000fe200078e00ff */
[----:B------:R-:W-:Y:S02]  /*50b0*/  SHF.R.U32.HI R10, RZ, R37, R10 ;  /* 0x00000025ff0a7219 */ /* 0x000fe4000001160a */
[----:B------:R-:W-:Y:S01]  /*50c0*/  SEL R3, R44, R11, !P0 ;  /* 0x0000000b2c037207 */ /* 0x000fe20004000000 */
[----:B------:R-:W-:Y:S01]  /*50d0*/  IMAD.HI.U32 R11, R23, R19, RZ ;  /* 0x00000013170b7227 */ /* 0x000fe200078e00ff */
[----:B------:R-:W-:Y:S02]  /*50e0*/  SEL R7, R43, R10, !P2 ;  /* 0x0000000a2b077207 */ /* 0x000fe40005000000 */
[----:B------:R-:W-:Y:S01]  /*50f0*/  SHF.R.U32.HI R28, RZ, R37, R28 ;  /* 0x00000025ff1c7219 */ /* 0x000fe2000001161c */
[-C--:B------:R-:W-:Y:S04]  /*5100*/  IMAD.HI.U32 R10, R3, R16.reuse, RZ ;  /* 0x00000010030a7227 */ /* 0x080fe800078e00ff */
[----:B------:R-:W-:Y:S01]  /*5110*/  IMAD.HI.U32 R20, R7, R16, RZ ;  /* 0x0000001007147227 */ /* 0x000fe200078e00ff */
[-C--:B------:R-:W-:Y:S02]  /*5120*/  @P1 SHF.R.U32.HI R3, RZ, R17.reuse, R10 ;  /* 0x00000011ff031219 */ /* 0x080fe4000001160a */
[----:B------:R-:W-:Y:S02]  /*5130*/  SHF.R.U32.HI R10, RZ, R42, R11 ;  /* 0x0000002aff0a7219 */ /* 0x000fe4000001160b */
[----:B------:R-:W-:Y:S01]  /*5140*/  @P1 SHF.R.U32.HI R7, RZ, R17, R20 ;  /* 0x00000011ff071219 */ /* 0x000fe20000011614 */
[C---:B------:R-:W-:Y:S01]  /*5150*/  IMAD R4, R2.reuse, R3, RZ ;  /* 0x0000000302047224 */ /* 0x040fe200078e02ff */
[----:B------:R-:W-:Y:S02]  /*5160*/  SEL R5, R23, R10, !P0 ;  /* 0x0000000a17057207 */ /* 0x000fe40004000000 */
[----:B------:R-:W-:Y:S01]  /*5170*/  SEL R3, R25, R28, !P2 ;  /* 0x0000001c19037207 */ /* 0x000fe20005000000 */
[----:B------:R-:W-:Y:S01]  /*5180*/  IMAD R6, R2, R7, RZ ;  /* 0x0000000702067224 */ /* 0x000fe200078e02ff */
[C---:B------:R-:W-:Y:S01]  /*5190*/  ISETP.GE.AND P0, PT, R5.reuse, R4, PT ;  /* 0x000000040500720c */ /* 0x040fe20003f06270 */
[----:B------:R-:W-:Y:S03]  /*51a0*/  IMAD.HI.U32 R8, R5, R16, RZ ;  /* 0x0000001005087227 */ /* 0x000fe600078e00ff */
[----:B------:R-:W-:Y:S01]  /*51b0*/  ISETP.GE.OR P0, PT, R3, R6, P0 ;  /* 0x000000060300720c */ /* 0x000fe20000706670 */
[----:B------:R-:W-:Y:S01]  /*51c0*/  IMAD.MOV R6, RZ, RZ, -R3 ;  /* 0x000000ffff067224 */ /* 0x000fe200078e0a03 */
[-C--:B------:R-:W-:Y:S03]  /*51d0*/  SHF.R.U32.HI R8, RZ, R17.reuse, R8 ;  /* 0x00000011ff087219 */ /* 0x080fe60000011608 */
[----:B------:R-:W-:Y:S01]  /*51e0*/  IMAD R25, R24, R6, R25 ;  /* 0x0000000618197224 */ /* 0x000fe200078e0219 */
[----:B------:R-:W-:Y:S05]  /*51f0*/  SEL R9, R5, R8, !P1 ;  /* 0x0000000805097207 */ /* 0x000fea0004800000 */
[----:B------:R-:W-:Y:S02]  /*5200*/  IMAD.MOV R8, RZ, RZ, -R9 ;  /* 0x000000ffff087224 */ /* 0x000fe400078e0a09 */
[C---:B------:R-:W-:Y:S04]  /*5210*/  @!P0 IMAD.HI.U32 R4, R3.reuse, R16, RZ ;  /* 0x0000001003048227 */ /* 0x040fe800078e00ff */
[----:B------:R-:W-:Y:S01]  /*5220*/  IMAD R8, R2, R8, R5 ;  /* 0x0000000802087224 */ /* 0x000fe200078e0205 */
[----:B------:R-:W-:Y:S04]  /*5230*/  @!P0 SHF.R.U32.HI R4, RZ, R17, R4 ;  /* 0x00000011ff048219 */ /* 0x000fe80000011604 */
[----:B------:R-:W-:Y:S02]  /*5240*/  @!P0 SEL R0, R3, R4, !P1 ;  /* 0x0000000403008207 */ /* 0x000fe40004800000 */
[----:B------:R-:W-:Y:S02]  /*5250*/  IADD3 R4, PT, PT, -R5, RZ, RZ ;  /* 0x000000ff05047210 */ /* 0x000fe40007ffe1ff */
[----:B------:R-:W-:Y:S01]  /*5260*/  @!P0 IADD3 R9, PT, PT, R9, -R0, RZ ;  /* 0x8000000009098210 */ /* 0x000fe20007ffe0ff */
[----:B------:R-:W-:Y:S02]  /*5270*/  @!P0 IMAD R0, R7, R8, R0 ;  /* 0x0000000807008224 */ /* 0x000fe400078e0200 */
[----:B------:R-:W-:Y:S02]  /*5280*/  IMAD R23, R18, R4, R23 ;  /* 0x0000000412177224 */ /* 0x000fe400078e0217 */
[----:B------:R-:W-:Y:S02]  /*5290*/  @!P0 IMAD R5, R9, R2, R3 ;  /* 0x0000000209058224 */ /* 0x000fe400078e0203 */
[----:B------:R-:W-:Y:S04]  /*52a0*/  @!P0 IMAD.MOV.U32 R3, RZ, RZ, R0 ;  /* 0x000000ffff038224 */ /* 0x000fe800078e0000 */
[----:B------:R-:W-:Y:S02]  /*52b0*/  IMAD R25, R3, R24, R25 ;  /* 0x0000001803197224 */ /* 0x000fe400078e0219 */
[----:B------:R-:W-:Y:S07]  /*52c0*/  IMAD R23, R5, R18, R23 ;  /* 0x0000001205177224 */ /* 0x000fee00078e0217 */
.L_x_86:
[----:B------:R-:W-:Y:S01]  /*52d0*/  ULEA.HI UR5, UR37, UR37, URZ, 0x1 ;  /* 0x0000002525057291 */ /* 0x000fe2000f8f08ff */
[----:B-1----:R-:W-:Y:S01]  /*52e0*/  ISETP.NE.U32.AND P1, PT, R34, RZ, PT ;  /* 0x000000ff2200720c */ /* 0x002fe20003f25070 */
[----:B------:R-:W-:Y:S02]  /*52f0*/  UISETP.NE.U32.AND UP3, UPT, UR42, URZ, UPT ;  /* 0x000000ff2a00728c */ /* 0x000fe4000bf65070 */
[----:B------:R-:W-:Y:S01]  /*5300*/  USHF.L.U32 UR4, UR5, 0x3, URZ ;  /* 0x0000000305047899 */ /* 0x000fe200080006ff */
[----:B------:R-:W-:Y:S01]  /*5310*/  ISETP.NE.AND.EX P1, PT, R35, RZ, PT, P1 ;  /* 0x000000ff2300720c */ /* 0x000fe20003f25310 */
[----:B------:R-:W-:Y:S02]  /*5320*/  UISETP.NE.AND.EX UP3, UPT, UR43, URZ, UPT, UP3 ;  /* 0x000000ff2b00728c */ /* 0x000fe4000bf65330 */
[----:B------:R-:W-:Y:S02]  /*5330*/  ULOP3.LUT UR5, UR5, 0xffe, URZ, 0xc0, !UPT ;  /* 0x00000ffe05057892 */ /* 0x000fe4000f8ec0ff */
[----:B------:R-:W-:Y:S02]  /*5340*/  UISETP.NE.AND UP0, UPT, UR47, URZ, UPT ;  /* 0x000000ff2f00728c */ /* 0x000fe4000bf05270 */
[----:B------:R-:W-:Y:S02]  /*5350*/  ULOP3.LUT UR4, UR4, 0xfffffff0, URZ, 0xc0, !UPT ;  /* 0xfffffff004047892 */ /* 0x000fe4000f8ec0ff */
[----:B------:R-:W-:Y:S02]  /*5360*/  UIADD3 UR5, UPT, UPT, -UR5, UR37, URZ ;  /* 0x0000002505057290 */ /* 0x000fe4000fffe1ff */
[----:B------:R-:W-:Y:S02]  /*5370*/  PLOP3.LUT P2, PT, PT, PT, UP0, 0x80, 0x8 ;  /* 0x000000000008781c */ /* 0x000fe40003f4f008 */
[----:B------:R-:W-:Y:S02]  /*5380*/  VIADD R3, R26, UR4 ;  /* 0x000000041a037c36 */ /* 0x000fe40008000000 */
[----:B------:R-:W-:Y:S01]  /*5390*/  IMAD.U32 R0, RZ, RZ, UR5 ;  /* 0x00000005ff007e24 */ /* 0x000fe2000f8e00ff */
[----:B------:R-:W-:Y:S08]  /*53a0*/  BRA.U !UP3, `(.L_x_87) ;  /* 0x000000010b387547 */ /* 0x000ff0000b800000 */
[----:B------:R-:W-:Y:S01]  /*53b0*/  UISETP.NE.U32.AND UP0, UPT, UR40, URZ, UPT ;  /* 0x000000ff2800728c */ /* 0x000fe2000bf05070 */
[----:B------:R-:W-:Y:S03]  /*53c0*/  HFMA2 R40, -RZ, RZ, 0, 5.9604644775390625e-08 ;  /* 0x00000001ff287431 */ /* 0x000fe600000001ff */
[----:B------:R-:W-:Y:S06]  /*53d0*/  UISETP.NE.AND.EX UP0, UPT, UR41, URZ, UPT, UP0 ;  /* 0x000000ff2900728c */ /* 0x000fec000bf05300 */
[----:B------:R-:W-:Y:S05]  /*53e0*/  PLOP3.LUT P0, PT, PT, PT, UP0, 0x80, 0x8 ;  /* 0x000000000008781c */ /* 0x000fea0003f0f008 */
[----:B------:R-:W1:Y:S01]  /*53f0*/  @UP0 LDCU.64 UR6, c[0x0][0x888] ;  /* 0x00011100ff0607ac */ /* 0x000e620008000a00 */
[----:B------:R-:W-:Y:S04]  /*5400*/  @UP0 UIMAD UR4, UR36, UR42, URZ ;  /* 0x0000002a240402a4 */ /* 0x000fe8000f8e02ff */
[----:B-1----:R-:W-:Y:S06]  /*5410*/  @UP0 UIMAD.WIDE UR6, UR4, 0x4, UR6 ;  /* 0x00000004040608a5 */ /* 0x002fec000f8e0206 */
[----:B------:R-:W-:Y:S02]  /*5420*/  IMAD.U32 R6, RZ, RZ, UR6 ;  /* 0x00000006ff067e24 */ /* 0x000fe4000f8e00ff */
[----:B------:R-:W-:Y:S05]  /*5430*/  IMAD.U32 R7, RZ, RZ, UR7 ;  /* 0x00000007ff077e24 */ /* 0x000fea000f8e00ff */
[----:B------:R-:W2:Y:S02]  /*5440*/  @P0 LDG.E R4, desc[UR44][R6.64] ;  /* 0x0000002c06040981 */ /* 0x000ea4000c1e1900 */
[----:B--2---:R-:W-:Y:S01]  /*5450*/  @P0 R2UR UR38, R4 ;  /* 0x00000000042602ca */ /* 0x004fe200000e0000 */
[----:B------:R-:W-:Y:S05]  /*5460*/  IMAD.MOV.U32 R4, RZ, RZ, 0x1 ;  /* 0x00000001ff047424 */ /* 0x000fea00078e00ff */
[----:B------:R-:W-:Y:S08]  /*5470*/  @!P0 PRMT R40, R4, 0x7610, R40 ;  /* 0x0000761004288816 */ /* 0x000ff00000000028 */
[----:B------:R-:W1:Y:S02]  /*5480*/  @!UP0 LDCU UR38, c[0x0][0x880] ;  /* 0x00011000ff2687ac */ /* 0x000e640008000800 */
.L_x_87:
[----:B------:R-:W-:Y:S05]  /*5490*/  @!P1 BRA `(.L_x_88) ;  /* 0x0000000000209947 */ /* 0x000fea0003800000 */
[----:B---3--:R-:W-:Y:S04]  /*54a0*/  ISETP.NE.U32.AND P0, PT, R32, RZ, PT ;  /* 0x000000ff2000720c */ /* 0x008fe80003f05070 */
[----:B------:R-:W-:Y:S11]  /*54b0*/  ISETP.NE.AND.EX P0, PT, R33, RZ, PT, P0 ;  /* 0x000000ff2100720c */ /* 0x000ff60003f05300 */
[----:B------:R-:W-:Y:S02]  /*54c0*/  @!UPT UIADD3 URZ, UPT, UPT, URZ, URZ, URZ ;  /* 0x000000fffffff290 */ /* 0x000fe4000fffe0ff */
[----:B------:R-:W2:Y:S01]  /*54d0*/  @P0 LDC.64 R6, c[0x0][0x8a8] ;  /* 0x00022a00ff060b82 */ /* 0x000ea20000000a00 */
[----:B------:R-:W-:Y:S04]  /*54e0*/  @P0 IMAD R4, R34, UR36, RZ ;  /* 0x0000002422040c24 */ /* 0x000fe8000f8e02ff */
[----:B--2---:R-:W-:Y:S05]  /*54f0*/  @P0 IMAD.WIDE R6, R4, 0x4, R6 ;  /* 0x0000000404060825 */ /* 0x004fea00078e0206 */
[----:B-----5:R2:W5:Y:S02]  /*5500*/  @P0 LDG.E R27, desc[UR44][R6.64] ;  /* 0x0000002c061b0981 */ /* 0x020564000c1e1900 */
[----:B--2---:R-:W4:Y:S02]  /*5510*/  @!P0 LDC R27, c[0x0][0x8a0] ;  /* 0x00022800ff1b8b82 */ /* 0x004f240000000800 */
.L_x_88:
[----:B------:R-:W2:Y:S01]  /*5520*/  LDC.64 R6, c[0x0][0xb10] ;  /* 0x0002c400ff067b82 */ /* 0x000ea20000000a00 */
[----:B------:R-:W-:Y:S01]  /*5530*/  UISETP.NE.AND UP4, UPT, UR47, URZ, UPT ;  /* 0x000000ff2f00728c */ /* 0x000fe2000bf85270 */
[----:B-1----:R-:W-:Y:S01]  /*5540*/  @P2 FSETP.NEU.AND P1, PT, RZ, UR38, PT ;  /* 0x00000026ff002c0b */ /* 0x002fe2000bf2d000 */
[----:B------:R-:W-:Y:S01]  /*5550*/  UPLOP3.LUT UP0, UPT, UPT, UPT, UPT, 0x40, 0x4 ;  /* 0x000000000004789c */ /* 0x000fe20003f0e870 */
[----:B------:R-:W-:Y:S01]  /*5560*/  @P2 LOP3.LUT P0, RZ, R40, 0xff, RZ, 0xc0, !PT ;  /* 0x000000ff28ff2812 */ /* 0x000fe2000780c0ff */
[----:B------:R-:W-:Y:S03]  /*5570*/  ULEA UR50, UR37, UR46, 0x3 ;  /* 0x0000002e25327291 */ /* 0x000fe6000f8e18ff */
[----:B------:R-:W1:Y:S01]  /*5580*/  LDC.64 R8, c[0x0][0xb18] ;  /* 0x0002c600ff087b82 */ /* 0x000e620000000a00 */
[----:B------:R-:W-:Y:S01]  /*5590*/  SHF.L.U32 R10, R50, 0x1f, RZ ;  /* 0x0000001f320a7819 */ /* 0x000fe200000006ff */
[----:B------:R-:W-:Y:S01]  /*55a0*/  IMAD R28, R0, 0x100000, R3 ;  /* 0x00100000001c7824 */ /* 0x000fe200078e0203 */
[----:B------:R-:W-:Y:S01]  /*55b0*/  @P6 SHF.R.U32.HI R47, RZ, 0x10, R13 ;  /* 0x00000010ff2f6819 */ /* 0x000fe2000001160d */
[----:B------:R-:W-:Y:S01]  /*55c0*/  VIADD R53, R53, 0x1 ;  /* 0x0000000135357836 */ /* 0x000fe20000000000 */
[----:B------:R-:W-:Y:S01]  /*55d0*/  CS2R R30, SRZ ;  /* 0x00000000001e7805 */ /* 0x000fe2000001ff00 */
[----:B------:R-:W3:Y:S01]  /*55e0*/  @UP4 LDCU.64 UR4, c[0x0][0x888] ;  /* 0x00011100ff0447ac */ /* 0x000ee20008000a00 */
[----:B------:R-:W-:Y:S01]  /*55f0*/  @UP4 UPLOP3.LUT UP0, UPT, UPT, UPT, UP3, 0x80, 0x8 ;  /* 0x000000000008489c */ /* 0x000fe20003f0f030 */
[----:B------:R-:W-:Y:S01]  /*5600*/  @P2 VOTEU.ANY UP1, P1 ;  /* 0x0000000000ff2886 */ /* 0x000fe20000820100 */
[----:B---3--:R-:W-:Y:S02]  /*5610*/  @UP4 UISETP.NE.U32.AND UP2, UPT, UR4, URZ, UPT ;  /* 0x000000ff0400428c */ /* 0x008fe4000bf45070 */
[----:B------:R-:W-:Y:S02]  /*5620*/  @UP4 USEL UR4, URZ, 0xffffffff, UP1 ;  /* 0xffffffffff044887 */ /* 0x000fe40008800000 */
[----:B------:R-:W-:Y:S01]  /*5630*/  @UP4 UISETP.NE.AND.EX UP2, UPT, UR5, URZ, UPT, UP2 ;  /* 0x000000ff0500428c */ /* 0x000fe2000bf45320 */
[----:B------:R-:W-:Y:S01]  /*5640*/  @P2 VOTEU.ANY UP1, P0 ;  /* 0x0000000000ff2886 */ /* 0x000fe20000020100 */
[----:B------:R-:W-:Y:S02]  /*5650*/  ISETP.NE.AND P0, PT, R22, 0x1, PT ;  /* 0x000000011600780c */ /* 0x000fe40003f05270 */
[----:B------:R-:W-:Y:S04]  /*5660*/  @UP4 USEL UR5, URZ, 0xffffffff, UP2 ;  /* 0xffffffffff054887 */ /* 0x000fe80009000000 */
[----:B------:R-:W-:Y:S04]  /*5670*/  @UP0 USEL UR4, UR5, UR4, !UP1 ;  /* 0x0000000405040287 */ /* 0x000fe8000c800000 */
[----:B------:R-:W-:Y:S03]  /*5680*/  @UP4 ULOP3.LUT UR4, UR4, 0x1, URZ, 0xc0, !UPT ;  /* 0x0000000104044892 */ /* 0x000fe6000f8ec0ff */
[----:B------:R-:W3:Y:S01]  /*5690*/  @!P0 LDC R4, c[0x0][0xb20] ;  /* 0x0002c800ff048b82 */ /* 0x000ee20000000800 */
[----:B------:R-:W-:Y:S01]  /*56a0*/  UISETP.NE.U32.OR UP0, UPT, UR4, 0x1, !UP4 ;  /* 0x000000010400788c */ /* 0x000fe2000e705470 */
[----:B--2---:R-:W-:Y:S01]  /*56b0*/  @!P0 IMAD.HI.U32 R6, R25, R6, RZ ;  /* 0x0000000619068227 */ /* 0x004fe200078e00ff */
[----:B-1----:R-:W-:Y:S05]  /*56c0*/  @!P0 ISETP.NE.AND P1, PT, R8, 0x1, PT ;  /* 0x000000010800880c */ /* 0x002fea0003f25270 */
[----:B------:R-:W1:Y:S01]  /*56d0*/  @!P0 LDC R5, c[0x0][0xb0c] ;  /* 0x0002c300ff058b82 */ /* 0x000e620000000800 */
[----:B------:R-:W-:Y:S01]  /*56e0*/  @!P0 IMAD.HI.U32 R9, R23, R9, RZ ;  /* 0x0000000917098227 */ /* 0x000fe200078e00ff */
[----:B------:R-:W-:Y:S02]  /*56f0*/  PLOP3.LUT P3, PT, PT, PT, UP0, 0x80, 0x8 ;  /* 0x000000000008781c */ /* 0x000fe40003f6f008 */
[----:B------:R-:W-:Y:S11]  /*5700*/  @!P0 SHF.R.U32.HI R6, RZ, R7, R6 ;  /* 0x00000007ff068219 */ /* 0x000ff60000011606 */
[----:B------:R-:W-:Y:S04]  /*5710*/  @P3 SHF.L.U32 R11, R48, 0x1f, RZ ;  /* 0x0000001f300b3819 */ /* 0x000fe800000006ff */
[----:B------:R-:W2:Y:S01]  /*5720*/  @P3 SYNCS.PHASECHK.TRANS64.TRYWAIT P5, [UR46+0xb0], R11 ;  /* 0x0000b00bff0035a7 */ /* 0x000ea200080a112e */
[----:B---3--:R-:W-:Y:S02]  /*5730*/  @!P0 SHF.R.U32.HI R4, RZ, R4, R9 ;  /* 0x00000004ff048219 */ /* 0x008fe40000011609 */
[----:B-1----:R-:W-:Y:S02]  /*5740*/  @!P0 ISETP.NE.AND P2, PT, R5, 0x1, PT ;  /* 0x000000010500880c */ /* 0x002fe40003f45270 */
[----:B------:R-:W-:Y:S02]  /*5750*/  @!P0 SEL R7, R23, R4, !P1 ;  /* 0x0000000417078207 */ /* 0x000fe40004800000 */
[----:B------:R-:W-:Y:S02]  /*5760*/  @!P0 SEL R6, R25, R6, !P2 ;  /* 0x0000000619068207 */ /* 0x000fe40005000000 */
[----:B------:R-:W-:Y:S03]  /*5770*/  PLOP3.LUT P1, PT, PT, PT, PT, 0x8, 0x80 ;  /* 0x000000000080781c */ /* 0x000fe60003f2e170 */
[----:B------:R-:W-:Y:S02]  /*5780*/  @!P0 IMAD.IADD R4, R7, 0x1, -R6 ;  /* 0x0000000107048824 */ /* 0x000fe400078e0a06 */
[----:B------:R-:W-:Y:S01]  /*5790*/  @!P0 IMAD.IADD R6, R6, 0x1, -R7 ;  /* 0x0000000106068824 */ /* 0x000fe200078e0a07 */
[----:B------:R1:W3:Y:S01]  /*57a0*/  SYNCS.PHASECHK.TRANS64.TRYWAIT P4, [UR50+0xf0], R10 ;  /* 0x0000f00aff0075a7 */ /* 0x0002e20008081132 */
[----:B------:R-:W-:Y:S02]  /*57b0*/  @!P0 IMAD R25, R4, R5, R25 ;  /* 0x0000000504198224 */ /* 0x000fe400078e0219 */
[----:B------:R-:W-:Y:S01]  /*57c0*/  @!P0 IMAD R23, R6, R8, R23 ;  /* 0x0000000806178224 */ /* 0x000fe200078e0217 */
[----:B--2---:R-:W-:Y:S01]  /*57d0*/  @P3 PLOP3.LUT P1, PT, P5, PT, PT, 0x8, 0x80 ;  /* 0x000000000080381c */ /* 0x004fe20002f2e170 */
[----:B------:R-:W-:Y:S01]  /*57e0*/  @!UPT UIADD3 URZ, UPT, UPT, URZ, URZ, URZ ;  /* 0x000000fffffff290 */ /* 0x000fe2000fffe0ff */
[----:B-1----:R-:W-:Y:S11]  /*57f0*/  BRA.U !UP0, `(.L_x_89) ;  /* 0x0000000108787547 */ /* 0x002ff6000b800000 */
[----:B------:R-:W-:Y:S02]  /*5800*/  FSETP.NEU.AND P2, PT, RZ, UR38, PT ;  /* 0x00000026ff007c0b */ /* 0x000fe4000bf4d000 */
[----:B------:R-:W-:Y:S01]  /*5810*/  LOP3.LUT P0, RZ, R40, 0xff, RZ, 0xc0, !PT ;  /* 0x000000ff28ff7812 */ /* 0x000fe2000780c0ff */
[----:B------:R-:W-:Y:S01]  /*5820*/  @!UPT UIADD3 URZ, UPT, UPT, URZ, URZ, URZ ;  /* 0x000000fffffff290 */ /* 0x000fe2000fffe0ff */
[----:B------:R-:W-:Y:S11]  /*5830*/  @!P1 BRA `(.L_x_90) ;  /* 0x00000000000c9947 */ /* 0x000ff60003800000 */
[----:B------:R-:W-:Y:S04]  /*5840*/  SHF.L.U32 R3, R48, 0x1f, RZ ;  /* 0x0000001f30037819 */ /* 0x000fe800000006ff */
[----:B------:R-:W1:Y:S02]  /*5850*/  SYNCS.PHASECHK.TRANS64.TRYWAIT P1, [UR46+0xb0], R3 ;  /* 0x0000b003ff0075a7 */ /* 0x000e64000802112e */
[----:B-1----:R-:W-:Y:S05]  /*5860*/  @!P1 BRA `(.L_x_91) ;  /* 0x0000001000949947 */ /* 0x002fea0003800000 */
.L_x_90:
[----:B------:R-:W-:Y:S01]  /*5870*/  UISETP.NE.U32.AND UP0, UPT, UR40, URZ, UPT ;  /* 0x000000ff2800728c */ /* 0x000fe2000bf05070 */
[----:B------:R-:W-:Y:S01]  /*5880*/  CS2R R30, SRZ ;  /* 0x00000000001e7805 */ /* 0x000fe2000001ff00 */
[----:B------:R-:W-:Y:S01]  /*5890*/  VOTEU.ANY UP1, P2 ;  /* 0x0000000000ff7886 */ /* 0x000fe20001020100 */
[----:B------:R-:W-:Y:S01]  /*58a0*/  USEL UR4, URZ, 0xffffffff, UP1 ;  /* 0xffffffffff047887 */ /* 0x000fe20008800000 */
[----:B------:R-:W-:Y:S01]  /*58b0*/  LOP3.LUT R48, R48, 0x1, RZ, 0x3c, !PT ;  /* 0x0000000130307812 */ /* 0x000fe200078e3cff */
[----:B------:R-:W-:Y:S04]  /*58c0*/  UISETP.NE.AND.EX UP0, UPT, UR41, URZ, UPT, UP0 ;  /* 0x000000ff2900728c */ /* 0x000fe8000bf05300 */
[----:B------:R-:W-:Y:S03]  /*58d0*/  USEL UR5, URZ, 0xffffffff, UP0 ;  /* 0xffffffffff057887 */ /* 0x000fe60008000000 */
[----:B------:R-:W-:Y:S01]  /*58e0*/  VOTEU.ANY UP0, P0 ;  /* 0x0000000000ff7886 */ /* 0x000fe20000000100 */
[----:B------:R-:W-:Y:S04]  /*58f0*/  @UP3 USEL UR4, UR5, UR4, !UP0 ;  /* 0x0000000405043287 */ /* 0x000fe8000c000000 */
[----:B------:R-:W-:Y:S04]  /*5900*/  ULOP3.LUT UR4, UR4, 0x1, URZ, 0xc0, !UPT ;  /* 0x0000000104047892 */ /* 0x000fe8000f8ec0ff */
[----:B------:R-:W-:Y:S02]  /*5910*/  UISETP.NE.U32.AND UP0, UPT, UR4, 0x1, UPT ;  /* 0x000000010400788c */ /* 0x000fe4000bf05070 */
[----:B------:R-:W-:Y:S04]  /*5920*/  UIADD3 UR4, UPT, UPT, UR46, 0xb8, URZ ;  /* 0x000000b82e047890 */ /* 0x000fe8000fffe0ff */
[----:B------:R-:W-:Y:S01]  /*5930*/  PLOP3.LUT P0, PT, PT, PT, UP0, 0x80, 0x8 ;  /* 0x000000000008781c */ /* 0x000fe20003f0f008 */
[----:B------:R-:W-:Y:S11]  /*5940*/  UPRMT UR4, UR39, 0x654, UR4 ;  /* 0x0000065427047896 */ /* 0x000ff60008000004 */
[----:B------:R-:W-:Y:S01]  /*5950*/  @!UPT UIADD3 URZ, UPT, UPT, URZ, URZ, URZ ;  /* 0x000000fffffff290 */ /* 0x000fe2000fffe0ff */
[----:B------:R2:W1:Y:S01]  /*5960*/  @P0 LDS.64 R30, [R45+UR46+0x200] ;  /* 0x0002002e2d1e0984 */ /* 0x0004620008000a00 */
[----:B------:R-:W-:Y:S01]  /*5970*/  @!PT LDS RZ, [RZ] ;  /* 0x00000000fffff984 */ /* 0x000fe20000000800 */
[----:B------:R-:W-:Y:S01]  /*5980*/  @!PT LDS RZ, [RZ] ;  /* 0x00000000fffff984 */ /* 0x000fe20000000800 */
[----:B------:R-:W-:Y:S01]  /*5990*/  @!PT LDS RZ, [RZ] ;  /* 0x00000000fffff984 */ /* 0x000fe20000000800 */
[----:B------:R-:W-:Y:S01]  /*59a0*/  @!PT LDS RZ, [RZ] ;  /* 0x00000000fffff984 */ /* 0x000fe20000000800 */
[----:B------:R4:W-:Y:S06]  /*59b0*/  MEMBAR.ALL.CTA ;  /* 0x0000000000007992 */ /* 0x0009ec0000008000 */
[----:B----4-:R-:W4:Y:S02]  /*59c0*/  FENCE.VIEW.ASYNC.S ;  /* 0x00000000000073c6 */ /* 0x010f240000000000 */
[----:B----4-:R-:W-:Y:S01]  /*59d0*/  SYNCS.ARRIVE.TRANS64.RED.A1T0 RZ, [UR4], RZ ;  /* 0x000000ffffff79a7 */ /* 0x010fe20008100404 */
.L_x_89:
[----:B-1----:R-:W-:Y:S04]  /*59e0*/  SHF.R.U32.HI R3, RZ, 0x15, R28 ;  /* 0x00000015ff037819 */ /* 0x002fe8000001161c */
[----:B------:R-:W-:Y:S01]  /*59f0*/  LOP3.LUT P0, RZ, R3, 0x3, R46, 0x48, !PT ;  /* 0x0000000303ff7812 */ /* 0x000fe2000780482e */
[----:B------:R-:W-:Y:S01]  /*5a00*/  @!UPT UIADD3 URZ, UPT, UPT, URZ, URZ, URZ ;  /* 0x000000fffffff290 */ /* 0x000fe2000fffe0ff */
[----:B---3--:R-:W-:Y:S11]  /*5a10*/  @P4 BRA `(.L_x_92) ;  /* 0x0000000000084947 */ /* 0x008ff60003800000 */
[----:B------:R-:W1:Y:S02]  /*5a20*/  SYNCS.PHASECHK.TRANS64.TRYWAIT P1, [UR50+0xf0], R10 ;  /* 0x0000f00aff0075a7 */ /* 0x000e640008021132 */
[----:B-1----:R-:W-:Y:S05]  /*5a30*/  @!P1 BRA `(.L_x_93) ;  /* 0x0000001000389947 */ /* 0x002fea0003800000 */
.L_x_92:
[----:B------:R-:W-:Y:S05]  /*5a40*/  @!P0 BRA `(.L_x_94) ;  /* 0x0000000000408947 */ /* 0x000fea0003800000 */
[----:B------:R-:W3:Y:S01]  /*5a50*/  LDCU.64 UR8, c[0x4][0x68] ;  /* 0x01000d00ff0877ac */ /* 0x000ee20008000a00 */
[----:B------:R-:W-:Y:S01]  /*5a60*/  MOV R15, 0x0 ;  /* 0x00000000000f7802 */ /* 0x000fe20000000f00 */
[----:B------:R-:W-:Y:S02]  /*5a70*/  HFMA2 R12, -RZ, RZ, 0, 5.9604644775390625e-08 ;  /* 0x00000001ff0c7431 */ /* 0x000fe400000001ff */
[----:B------:R-:W-:Y:S02]  /*5a80*/  IMAD.MOV.U32 R8, RZ, RZ, 0x192 ;  /* 0x00000192ff087424 */ /* 0x000fe400078e00ff */
[----:B------:R-:W-:Y:S01]  /*5a90*/  IMAD.MOV.U32 R13, RZ, RZ, RZ ;  /* 0x000000ffff0d7224 */ /* 0x000fe200078e00ff */
[----:B------:R-:W1:Y:S01]  /*5aa0*/  LDCU.64 UR6, c[0x4][0x70] ;  /* 0x01000e00ff0677ac */ /* 0x000e620008000a00 */
[----:B------:R-:W2:Y:S01]  /*5ab0*/  LDC.64 R14, c[0x4][R15] ;  /* 0x010000000f0e7b82 */ /* 0x000ea20000000a00 */
[----:B------:R-:W4:Y:S01]  /*5ac0*/  LDCU.64 UR4, c[0x4][0x8] ;  /* 0x01000100ff0477ac */ /* 0x000f220008000a00 */
[----:B---3--:R-:W-:Y:S01]  /*5ad0*/  MOV R5, UR9 ;  /* 0x0000000900057c02 */ /* 0x008fe20008000f00 */
[----:B------:R-:W-:Y:S01]  /*5ae0*/  IMAD.U32 R4, RZ, RZ, UR8 ;  /* 0x00000008ff047e24 */ /* 0x000fe2000f8e00ff */
[----:B-1----:R-:W-:Y:S01]  /*5af0*/  MOV R7, UR7 ;  /* 0x0000000700077c02 */ /* 0x002fe20008000f00 */
[----:B------:R-:W-:Y:S01]  /*5b00*/  IMAD.U32 R6, RZ, RZ, UR6 ;  /* 0x00000006ff067e24 */ /* 0x000fe2000f8e00ff */
[----:B----4-:R-:W-:Y:S01]  /*5b10*/  MOV R11, UR5 ;  /* 0x00000005000b7c02 */ /* 0x010fe20008000f00 */
[----:B------:R-:W-:Y:S02]  /*5b20*/  IMAD.U32 R10, RZ, RZ, UR4 ;  /* 0x00000004ff0a7e24 */ /* 0x000fe4000f8e00ff */
[----:B------:R-:W-:Y:S07]  /*5b30*/  LEPC R20, `(.L_x_94) ;  /* 0x000000001014794e */ /* 0x000fee0000000000 */
[----:B--2--5:R-:W-:Y:S05]  /*5b40*/  CALL.ABS.NOINC R14 ;  /* 0x000000000e007343 */ /* 0x024fea0003c00000 */
.L_x_94:
[----:B------:R-:W-:Y:S01]  /*5b50*/  ISETP.NE.AND P0, PT, R51, RZ, PT ;  /* 0x000000ff3300720c */ /* 0x000fe20003f05270 */
[----:B------:R-:W-:Y:S05]  /*5b60*/  WARPSYNC.ALL ;  /* 0x0000000000007948 */ /* 0x000fea0003800000 */
[----:B------:R-:W-:Y:S01]  /*5b70*/  R2UR UR4, R28 ;  /* 0x000000001c0472ca */ /* 0x000fe200000e0000 */
[----:B------:R-:W-:Y:S01]  /*5b80*/  UIADD3 UR5, UPT, UPT, UR50, 0x110, URZ ;  /* 0x0000011032057890 */ /* 0x000fe2000fffe0ff */
[-C--:B------:R-:W-:Y:S01]  /*5b90*/  F2FP.F16.E4M3.UNPACK_B R0, R30.reuse ;  /* 0x0000001eff00723e */ /* 0x080fe200020006ff */
[----:B------:R-:W-:Y:S01]  /*5ba0*/  UIADD3 UR8, UPT, UPT, UR37, 0x1, URZ ;  /* 0x0000000125087890 */ /* 0x000fe2000fffe0ff */
[----:B------:R-:W-:Y:S01]  /*5bb0*/  F2FP.F16.E4M3.UNPACK_B R30, R30.H1 ;  /* 0x0000001eff1e723e */ /* 0x000fe200030006ff */
[----:B------:R-:W-:Y:S01]  /*5bc0*/  UPRMT UR5, UR39, 0x654, UR5 ;  /* 0x0000065427057896 */ /* 0x000fe20008000005 */
[-C--:B------:R-:W-:Y:S01]  /*5bd0*/  F2FP.F16.E4M3.UNPACK_B R14, R31.reuse ;  /* 0x0000001fff0e723e */ /* 0x080fe200020006ff */
[----:B-1----:R-:W-:Y:S01]  /*5be0*/  HADD2.F32 R3, -RZ, R0.H0_H0 ;  /* 0x20000000ff037230 */ /* 0x002fe20000004100 */
[----:B------:R-:W-:Y:S01]  /*5bf0*/  F2FP.F16.E4M3.UNPACK_B R31, R31.H1 ;  /* 0x0000001fff1f723e */ /* 0x000fe200030006ff */
[--C-:B------:R-:W-:Y:S01]  /*5c00*/  HADD2.F32 R13, -RZ, R30.reuse.H0_H0 ;  /* 0x2000001eff0d7230 */ /* 0x100fe20000004100 */
[----:B------:R-:W-:Y:S01]  /*5c10*/  BSSY.RECONVERGENT B0, `(.L_x_95) ;  /* 0x0000033000007945 */ /* 0x000fe20003800200 */
[----:B------:R-:W-:Y:S02]  /*5c20*/  HADD2.F32 R12, -RZ, R30.H1_H1 ;  /* 0x3000001eff0c7230 */ /* 0x000fe40000004100 */
[----:B------:R-:W-:Y:S01]  /*5c30*/  LDTM.16dp32bit_t0_t15.x8 R4, tmem[UR4] ;  /* 0x00000004000479ee */ /* 0x000fe20008980000 */
[----:B------:R-:W1:Y:S01]  /*5c40*/  LDTM.16dp32bit_t16_t31.x8 R4, tmem[UR4+0x8] ;  /* 0x00000804000479ee */ /* 0x000e6200089a0000 */
[----:B------:R-:W-:Y:S01]  /*5c50*/  HADD2.F32 R0, -RZ, R0.H1_H1 ;  /* 0x30000000ff007230 */ /* 0x000fe20000004100 */
[----:B------:R-:W-:Y:S01]  /*5c60*/  NOP ;  /* 0x0000000000007918 */ /* 0x000fe20000000000 */
[--C-:B------:R-:W-:Y:S01]  /*5c70*/  HADD2.F32 R15, -RZ, R14.reuse.H0_H0 ;  /* 0x2000000eff0f7230 */ /* 0x100fe20000004100 */
[----:B-1----:R-:W-:Y:S01]  /*5c80*/  SYNCS.ARRIVE.TRANS64.RED.A1T0 RZ, [UR5], RZ ;  /* 0x000000ffffff79a7 */ /* 0x002fe20008100405 */
[----:B------:R-:W-:Y:S02]  /*5c90*/  HADD2.F32 R14, -RZ, R14.H1_H1 ;  /* 0x3000000eff0e7230 */ /* 0x000fe40000004100 */
[--C-:B------:R-:W-:Y:S02]  /*5ca0*/  HADD2.F32 R21, -RZ, R31.reuse.H0_H0 ;  /* 0x2000001fff157230 */ /* 0x100fe40000004100 */
[----:B------:R-:W-:Y:S02]  /*5cb0*/  HADD2.F32 R20, -RZ, R31.H1_H1 ;  /* 0x3000001fff147230 */ /* 0x000fe40000004100 */
[C---:B----45:R-:W-:Y:S01]  /*5cc0*/  FMUL R4, R27.reuse, R4 ;  /* 0x000000041b047220 */ /* 0x070fe20000400000 */
[C---:B------:R-:W-:Y:S01]  /*5cd0*/  FMUL R5, R27.reuse, R5 ;  /* 0x000000051b057220 */ /* 0x040fe20000400000 */
[C---:B------:R-:W-:Y:S01]  /*5ce0*/  FMUL R6, R27.reuse, R6 ;  /* 0x000000061b067220 */ /* 0x040fe20000400000 */
[----:B------:R-:W-:Y:S01]  /*5cf0*/  FMUL R7, R27, R7 ;  /* 0x000000071b077220 */ /* 0x000fe20000400000 */
[----:B------:R-:W-:Y:S01]  /*5d00*/  FFMA R4, R3, UR38, R4 ;  /* 0x0000002603047c23 */ /* 0x000fe20008000004 */
[C---:B------:R-:W-:Y:S01]  /*5d10*/  FMUL R8, R27.reuse, R8 ;  /* 0x000000081b087220 */ /* 0x040fe20000400000 */
[----:B------:R-:W-:Y:S01]  /*5d20*/  FFMA R5, R0, UR38, R5 ;  /* 0x0000002600057c23 */ /* 0x000fe20008000005 */
[----:B------:R-:W-:Y:S01]  /*5d30*/  FMUL R9, R27, R9 ;  /* 0x000000091b097220 */ /* 0x000fe20000400000 */
[----:B------:R-:W-:Y:S01]  /*5d40*/  FFMA R6, R13, UR38, R6 ;  /* 0x000000260d067c23 */ /* 0x000fe20008000006 */
[C---:B------:R-:W-:Y:S01]  /*5d50*/  FMUL R10, R27.reuse, R10 ;  /* 0x0000000a1b0a7220 */ /* 0x040fe20000400000 */
[----:B------:R-:W-:Y:S01]  /*5d60*/  FFMA R7, R12, UR38, R7 ;  /* 0x000000260c077c23 */ /* 0x000fe20008000007 */
[----:B------:R-:W-:Y:S01]  /*5d70*/  FMUL R11, R27, R11 ;  /* 0x0000000b1b0b7220 */ /* 0x000fe20000400000 */
[----:B------:R-:W-:Y:S01]  /*5d80*/  FFMA R8, R15, UR38, R8 ;  /* 0x000000260f087c23 */ /* 0x000fe20008000008 */
[----:B------:R-:W-:Y:S01]  /*5d90*/  FFMA R9, R14, UR38, R9 ;  /* 0x000000260e097c23 */ /* 0x000fe20008000009 */
[----:B------:R-:W-:Y:S01]  /*5da0*/  FFMA R10, R21, UR38, R10 ;  /* 0x00000026150a7c23 */ /* 0x000fe2000800000a */
[----:B------:R-:W-:Y:S01]  /*5db0*/  FFMA R11, R20, UR38, R11 ;  /* 0x00000026140b7c23 */ /* 0x000fe2000800000b */
[----:B------:R-:W-:Y:S04]  /*5dc0*/  F2FP.SATFINITE.E4M3.F32.PACK_AB_MERGE_C R28, R7, R6, RZ ;  /* 0x00000006071c723e */ /* 0x000fe800048070ff */
[----:B------:R-:W-:Y:S02]  /*5dd0*/  F2FP.SATFINITE.E4M3.F32.PACK_AB_MERGE_C R3, R11, R10, RZ ;  /* 0x0000000a0b03723e */ /* 0x000fe400048070ff */
[----:B------:R-:W-:Y:S02]  /*5de0*/  F2FP.SATFINITE.E4M3.F32.PACK_AB_MERGE_C R12, R5, R4, R28 ;  /* 0x00000004050c723e */ /* 0x000fe4000480701c */
[----:B------:R-:W-:Y:S05]  /*5df0*/  F2FP.SATFINITE.E4M3.F32.PACK_AB_MERGE_C R13, R9, R8, R3 ;  /* 0x00000008090d723e */ /* 0x000fea0004807003 */
[----:B------:R1:W-:Y:S01]  /*5e00*/  STS.64 [R45+UR46+0x600], R12 ;  /* 0x0006000c2d007988 */ /* 0x0003e20008000a2e */
[----:B------:R-:W-:Y:S01]  /*5e10*/  @!PT LDS RZ, [RZ] ;  /* 0x00000000fffff984 */ /* 0x000fe20000000800 */
[----:B------:R-:W-:Y:S01]  /*5e20*/  @!PT LDS RZ, [RZ] ;  /* 0x00000000fffff984 */ /* 0x000fe20000000800 */
[----:B------:R-:W-:Y:S01]  /*5e30*/  @!PT LDS RZ, [RZ] ;  /* 0x00000000fffff984 */ /* 0x000fe20000000800 */
[----:B------:R-:W-:Y:S01]  /*5e40*/  @!PT LDS RZ, [RZ] ;  /* 0x00000000fffff984 */ /* 0x000fe20000000800 */
[----:B------:R3:W-:Y:S06]  /*5e50*/  MEMBAR.ALL.CTA ;  /* 0x0000000000007992 */ /* 0x0007ec0000008000 */
[----:B---3--:R-:W3:Y:S02]  /*5e60*/  FENCE.VIEW.ASYNC.S ;  /* 0x00000000000073c6 */ /* 0x008ee40000000000 */
[----:B---3--:R-:W-:Y:S06]  /*5e70*/  BAR.SYNC.DEFER_BLOCKING 0x1, 0x80 ;  /* 0x0042000000007b1d */ /* 0x008fec0000010000 */
[----:B------:R-:W-:Y:S05]  /*5e80*/  @P0 BRA `(.L_x_96) ;  /* 0x00000000002c0947 */ /* 0x000fea0003800000 */
[----:B------:R-:W-:Y:S01]  /*5e90*/  R2UR UR10, R39 ;  /* 0x00000000270a72ca */ /* 0x000fe200000e0000 */
[----:B------:R-:W-:Y:S01]  /*5ea0*/  UIADD3 UR12, UP0, UPT, UR48, 0x680, URZ ;  /* 0x00000680300c7890 */ /* 0x000fe2000ff1e0ff */
[----:B------:R-:W-:Y:S01]  /*5eb0*/  R2UR UR9, R41 ;  /* 0x00000000290972ca */ /* 0x000fe200000e0000 */
[----:B------:R-:W-:Y:S02]  /*5ec0*/  UIADD3 UR4, UPT, UPT, UR46, 0x600, URZ ;  /* 0x000006002e047890 */ /* 0x000fe4000fffe0ff */
[----:B------:R-:W-:Y:S01]  /*5ed0*/  UIADD3.X UR13, UPT, UPT, URZ, UR49, URZ, UP0, !UPT ;  /* 0x00000031ff0d7290 */ /* 0x000fe200087fe4ff */
[----:B------:R-:W-:Y:S07]  /*5ee0*/  UMOV UR7, UR36 ;  /* 0x0000002400077c82 */ /* 0x000fee0008000000 */
[----:B------:R-:W-:Y:S02]  /*5ef0*/  USHF.L.U32 UR5, UR10, 0x4, URZ ;  /* 0x000000040a057899 */ /* 0x000fe400080006ff */
[----:B------:R-:W-:Y:S09]  /*5f00*/  USHF.L.U32 UR6, UR9, 0x6, URZ ;  /* 0x0000000609067899 */ /* 0x000ff200080006ff */
[----:B------:R3:W-:Y:S01]  /*5f10*/  UTMASTG.3D [UR4], [UR12] ;  /* 0x000000040c0073b5 */ /* 0x0007e20008010000 */
[----:B------:R0:W-:Y:S01]  /*5f20*/  UTMACMDFLUSH ;  /* 0x00000000000079b7 */ /* 0x0001e20000000000 */
[----:B---3--:R-:W-:Y:S04]  /*5f30*/  DEPBAR.LE SB0, 0x0 ;  /* 0x000080000000791a */ /* 0x008fe80000000000 */
.L_x_96:
[----:B------:R-:W-:Y:S05]  /*5f40*/  BSYNC.RECONVERGENT B0 ;  /* 0x0000000000007941 */ /* 0x000fea0003800200 */
.L_x_95:
[----:B------:R-:W-:Y:S01]  /*5f50*/  BAR.SYNC.DEFER_BLOCKING 0x1, 0x80 ;  /* 0x0042000000007b1d */ /* 0x000fe20000010000 */
[----:B------:R-:W-:Y:S01]  /*5f60*/  ISETP.NE.AND P1, PT, R52, RZ, PT ;  /* 0x000000ff3400720c */ /* 0x000fe20003f25270 */
[----:B------:R-:W-:Y:S01]  /*5f70*/  UISETP.NE.AND UP0, UPT, UR8, 0x4, UPT ;  /* 0x000000040800788c */ /* 0x000fe2000bf05270 */
[----:B------:R-:W-:Y:S01]  /*5f80*/  ISETP.NE.AND P0, PT, R53, 0x2, PT ;  /* 0x000000023500780c */ /* 0x000fe20003f05270 */
[----:B------:R-:W-:Y:S02]  /*5f90*/  IMAD.IADD R39, R23, 0x1, R29 ;  /* 0x0000000117277824 */ /* 0x000fe400078e021d */
[----:B------:R-:W-:Y:S01]  /*5fa0*/  USEL UR4, URZ, 0x1, UP0 ;  /* 0x00000001ff047887 */ /* 0x000fe20008000000 */
[----:B------:R-:W-:Y:S01]  /*5fb0*/  SEL R0, RZ, 0x1, P0 ;  /* 0x00000001ff007807 */ /* 0x000fe20000000000 */
[----:B------:R-:W-:Y:S01]  /*5fc0*/  USEL UR37, UR8, URZ, UP0 ;  /* 0x000000ff08257287 */ /* 0x000fe20008000000 */
[----:B------:R-:W-:Y:S01]  /*5fd0*/  SEL R53, R53, RZ, P0 ;  /* 0x000000ff35357207 */ /* 0x000fe20000000000 */
[----:B------:R-:W-:Y:S01]  /*5fe0*/  IMAD.IADD R41, R25, 0x1, R38 ;  /* 0x0000000119297824 */ /* 0x000fe200078e0226 */
[----:B------:R-:W-:Y:S02]  /*5ff0*/  LOP3.LUT R49, R49, R0, RZ, 0x3c, !PT ;  /* 0x0000000031317212 */ /* 0x000fe400078e3cff */
[----:B------:R-:W-:Y:S02]  /*6000*/  LOP3.LUT R50, R50, UR4, RZ, 0x3c, !PT ;  /* 0x0000000432327c12 */ /* 0x000fe4000f8e3cff */
[----:B------:R-:W-:Y:S01]  /*6010*/  @P1 R2UR UR36, R47 ;  /* 0x000000002f2412ca */ /* 0x000fe200000e0000 */
[----:B------:R-:W-:Y:S03]  /*6020*/  @!UPT UIADD3 URZ, UPT, UPT, URZ, URZ, URZ ;  /* 0x000000fffffff290 */ /* 0x000fe6000fffe0ff */
[----:B------:R-:W-:Y:S11]  /*6030*/  @P1 BRA `(.L_x_97) ;  /* 0xffffffec00ac1947 */ /* 0x000ff6000383ffff */
[----:B------:R-:W-:Y:S05]  /*6040*/  EXIT ;  /* 0x000000000000794d */ /* 0x000fea0003800000 */
.L_x_20:
[----:B----4-:R4:W1:Y:S02]  /*6050*/  SYNCS.PHASECHK.TRANS64.TRYWAIT P0, [R4+URZ+0x140], R5 ;  /* 0x00014005040075a7 */ /* 0x01086400080011ff */
[----:B-1----:R-:W-:Y:S05]  /*6060*/  @!P0 NANOSLEEP.SYNCS 0x989680 ;  /* 0x009896800000895d */ /* 0x002fea0003900000 */
[----:B------:R-:W1:Y:S02]  /*6070*/  @!P0 SYNCS.PHASECHK.TRANS64 P0, [R4+URZ+0x140], R5 ;  /* 0x00014005040085a7 */ /* 0x000e6400080010ff */
[----:B-1----:R-:W-:Y:S05]  /*6080*/  @!P0 BRA `(.L_x_20) ;  /* 0xfffffffc00f08947 */ /* 0x002fea000383ffff */
[----:B------:R-:W-:Y:S05]  /*6090*/  BRA `(.L_x_98) ;  /* 0xffffffb400787947 */ /* 0x000fea000383ffff */
.L_x_23:
[----:B-1----:R-:W-:-:S07]  /*60a0*/  MOV R4, UR33 ;  /* 0x0000002100047c02 */ /* 0x002fce0008000f00 */
.L_x_99:
[----:B-1----:R1:W4:Y:S02]  /*60b0*/  SYNCS.PHASECHK.TRANS64.TRYWAIT P0, [R4+URZ+0x58], R7 ;  /* 0x00005807040075a7 */ /* 0x00232400080011ff */
[----:B----4-:R-:W-:Y:S05]  /*60c0*/  @!P0 NANOSLEEP.SYNCS 0x989680 ;  /* 0x009896800000895d */ /* 0x010fea0003900000 */
[----:B------:R-:W4:Y:S02]  /*60d0*/  @!P0 SYNCS.PHASECHK.TRANS64 P0, [R4+URZ+0x58], R7 ;  /* 0x00005807040085a7 */ /* 0x000f2400080010ff */
[----:B----4-:R-:W-:Y:S05]  /*60e0*/  @!P0 BRA `(.L_x_99) ;  /* 0xfffffffc00f08947 */ /* 0x010fea000383ffff */
[----:B------:R-:W-:Y:S05]  /*60f0*/  BRA `(.L_x_22) ;  /* 0xffffffb400c87947 */ /* 0x000fea000383ffff */
.L_x_29:
[----:B-1----:R-:W-:-:S07]  /*6100*/  MOV R4, UR33 ;  /* 0x0000002100047c02 */ /* 0x002fce0008000f00 */
.L_x_100:
[----:B-1----:R1:W4:Y:S02]  /*6110*/  SYNCS.PHASECHK.TRANS64.TRYWAIT P0, [R4+URZ+0x58], R7 ;  /* 0x00005807040075a7 */ /* 0x00232400080011ff */
[----:B----4-:R-:W-:Y:S05]  /*6120*/  @!P0 NANOSLEEP.SYNCS 0x989680 ;  /* 0x009896800000895d */ /* 0x010fea0003900000 */
[----:B------:R-:W4:Y:S02]  /*6130*/  @!P0 SYNCS.PHASECHK.TRANS64 P0, [R4+URZ+0x58], R7 ;  /* 0x00005807040085a7 */ /* 0x000f2400080010ff */
[----:B----4-:R-:W-:Y:S05]  /*6140*/  @!P0 BRA `(.L_x_100) ;  /* 0xfffffffc00f08947 */ /* 0x010fea000383ffff */
[----:B------:R-:W-:Y:S05]  /*6150*/  BRA `(.L_x_28) ;  /* 0xffffffb800a07947 */ /* 0x000fea000383ffff */
.L_x_33:
[----:B-1----:R1:W4:Y:S02]  /*6160*/  SYNCS.PHASECHK.TRANS64.TRYWAIT P0, [R8+URZ+0xd0], R5 ;  /* 0x0000d005080075a7 */ /* 0x00232400080011ff */
[----:B----4-:R-:W-:Y:S05]  /*6170*/  @!P0 NANOSLEEP.SYNCS 0x989680 ;  /* 0x009896800000895d */ /* 0x010fea0003900000 */
[----:B------:R-:W4:Y:S02]  /*6180*/  @!P0 SYNCS.PHASECHK.TRANS64 P0, [R8+URZ+0xd0], R5 ;  /* 0x0000d005080085a7 */ /* 0x000f2400080010ff */
[----:B----4-:R-:W-:Y:S05]  /*6190*/  @!P0 BRA `(.L_x_33) ;  /* 0xfffffffc00f08947 */ /* 0x010fea000383ffff */
[----:B------:R-:W-:Y:S05]  /*61a0*/  BRA `(.L_x_101) ;  /* 0xffffffbc00587947 */ /* 0x000fea000383ffff */
.L_x_37:
[----:B------:R-:W-:-:S07]  /*61b0*/  MOV R0, UR5 ;  /* 0x0000000500007c02 */ /* 0x000fce0008000f00 */
.L_x_102:
[----:B-1----:R1:W2:Y:S02]  /*61c0*/  SYNCS.PHASECHK.TRANS64.TRYWAIT P0, [R0+URZ], R3 ;  /* 0x00000003000075a7 */ /* 0x0022a400080011ff */
[----:B--2---:R-:W-:Y:S05]  /*61d0*/  @!P0 NANOSLEEP.SYNCS 0x989680 ;  /* 0x009896800000895d */ /* 0x004fea0003900000 */
[----:B------:R-:W2:Y:S02]  /*61e0*/  @!P0 SYNCS.PHASECHK.TRANS64 P0, [R0+URZ], R3 ;  /* 0x00000003000085a7 */ /* 0x000ea400080010ff */
[----:B--2---:R-:W-:Y:S05]  /*61f0*/  @!P0 BRA `(.L_x_102) ;  /* 0xfffffffc00f08947 */ /* 0x004fea000383ffff */
[----:B------:R-:W-:Y:S05]  /*6200*/  BRA `(.L_x_103) ;  /* 0xffffffc000c87947 */ /* 0x000fea000383ffff */
.L_x_38:
[----:B------:R-:W-:-:S07]  /*6210*/  MOV R0, UR5 ;  /* 0x0000000500007c02 */ /* 0x000fce0008000f00 */
.L_x_104:
[----:B-1----:R1:W2:Y:S02]  /*6220*/  SYNCS.PHASECHK.TRANS64.TRYWAIT P0, [R0+URZ], R3 ;  /* 0x00000003000075a7 */ /* 0x0022a400080011ff */
[----:B--2---:R-:W-:Y:S05]  /*6230*/  @!P0 NANOSLEEP.SYNCS 0x989680 ;  /* 0x009896800000895d */ /* 0x004fea0003900000 */
[----:B------:R-:W2:Y:S02]  /*6240*/  @!P0 SYNCS.PHASECHK.TRANS64 P0, [R0+URZ], R3 ;  /* 0x00000003000085a7 */ /* 0x000ea400080010ff */
[----:B--2---:R-:W-:Y:S05]  /*6250*/  @!P0 BRA `(.L_x_104) ;  /* 0xfffffffc00f08947 */ /* 0x004fea000383ffff */
[----:B------:R-:W-:Y:S05]  /*6260*/  BRA `(.L_x_105) ;  /* 0xffffffc000d47947 */ /* 0x000fea000383ffff */
.L_x_39:
[----:B------:R-:W-:-:S07]  /*6270*/  MOV R0, UR5 ;  /* 0x0000000500007c02 */ /* 0x000fce0008000f00 */
.L_x_106:
[----:B-1----:R1:W2:Y:S02]  /*6280*/  SYNCS.PHASECHK.TRANS64.TRYWAIT P0, [R0+URZ], R3 ;  /* 0x00000003000075a7 */ /* 0x0022a400080011ff */
[----:B--2---:R-:W-:Y:S05]  /*6290*/  @!P0 NANOSLEEP.SYNCS 0x989680 ;  /* 0x009896800000895d */ /* 0x004fea0003900000 */
[----:B------:R-:W2:Y:S02]  /*62a0*/  @!P0 SYNCS.PHASECHK.TRANS64 P0, [R0+URZ], R3 ;  /* 0x00000003000085a7 */ /* 0x000ea400080010ff */
[----:B--2---:R-:W-:Y:S05]  /*62b0*/  @!P0 BRA `(.L_x_106) ;  /* 0xfffffffc00f08947 */ /* 0x004fea000383ffff */
[----:B------:R-:W-:Y:S05]  /*62c0*/  BRA `(.L_x_107) ;  /* 0xffffffc000e07947 */ /* 0x000fea000383ffff */
.L_x_40:
[----:B------:R-:W-:-:S07]  /*62d0*/  MOV R0, UR5 ;  /* 0x0000000500007c02 */ /* 0x000fce0008000f00 */
.L_x_108:
[----:B-1----:R1:W2:Y:S02]  /*62e0*/  SYNCS.PHASECHK.TRANS64.TRYWAIT P0, [R0+URZ], R3 ;  /* 0x00000003000075a7 */ /* 0x0022a400080011ff */
[----:B--2---:R-:W-:Y:S05]  /*62f0*/  @!P0 NANOSLEEP.SYNCS 0x989680 ;  /* 0x009896800000895d */ /* 0x004fea0003900000 */
[----:B------:R-:W2:Y:S02]  /*6300*/  @!P0 SYNCS.PHASECHK.TRANS64 P0, [R0+URZ], R3 ;  /* 0x00000003000085a7 */ /* 0x000ea400080010ff */
[----:B--2---:R-:W-:Y:S05]  /*6310*/  @!P0 BRA `(.L_x_108) ;  /* 0xfffffffc00f08947 */ /* 0x004fea000383ffff */
[----:B------:R-:W-:Y:S05]  /*6320*/  BRA `(.L_x_109) ;  /* 0xffffffc000ec7947 */ /* 0x000fea000383ffff */
.L_x_41:
[----:B------:R-:W-:-:S07]  /*6330*/  MOV R0, UR5 ;  /* 0x0000000500007c02 */ /* 0x000fce0008000f00 */
.L_x_110:
[----:B-1----:R1:W2:Y:S02]  /*6340*/  SYNCS.PHASECHK.TRANS64.TRYWAIT P0, [R0+URZ], R3 ;  /* 0x00000003000075a7 */ /* 0x0022a400080011ff */
[----:B--2---:R-:W-:Y:S05]  /*6350*/  @!P0 NANOSLEEP.SYNCS 0x989680 ;  /* 0x009896800000895d */ /* 0x004fea0003900000 */
[----:B------:R-:W2:Y:S02]  /*6360*/  @!P0 SYNCS.PHASECHK.TRANS64 P0, [R0+URZ], R3 ;  /* 0x00000003000085a7 */ /* 0x000ea400080010ff */
[----:B--2---:R-:W-:Y:S05]  /*6370*/  @!P0 BRA `(.L_x_110) ;  /* 0xfffffffc00f08947 */ /* 0x004fea000383ffff */
[----:B------:R-:W-:Y:S05]  /*6380*/  BRA `(.L_x_111) ;  /* 0xffffffc000f87947 */ /* 0x000fea000383ffff */
.L_x_42:
[----:B------:R-:W-:-:S07]  /*6390*/  MOV R0, UR5 ;  /* 0x0000000500007c02 */ /* 0x000fce0008000f00 */
.L_x_112:
[----:B-1----:R1:W2:Y:S02]  /*63a0*/  SYNCS.PHASECHK.TRANS64.TRYWAIT P0, [R0+URZ], R3 ;  /* 0x00000003000075a7 */ /* 0x0022a400080011ff */
[----:B--2---:R-:W-:Y:S05]  /*63b0*/  @!P0 NANOSLEEP.SYNCS 0x989680 ;  /* 0x009896800000895d */ /* 0x004fea0003900000 */
[----:B------:R-:W2:Y:S02]  /*63c0*/  @!P0 SYNCS.PHASECHK.TRANS64 P0, [R0+URZ], R3 ;  /* 0x00000003000085a7 */ /* 0x000ea400080010ff */
[----:B--2---:R-:W-:Y:S05]  /*63d0*/  @!P0 BRA `(.L_x_112) ;  /* 0xfffffffc00f08947 */ /* 0x004fea000383ffff */
[----:B------:R-:W-:Y:S05]  /*63e0*/  BRA `(.L_x_113) ;  /* 0xffffffc400047947 */ /* 0x000fea000383ffff */
.L_x_43:
[----:B------:R-:W-:-:S07]  /*63f0*/  MOV R0, UR5 ;  /* 0x0000000500007c02 */ /* 0x000fce0008000f00 */
.L_x_114:
[----:B-1----:R1:W2:Y:S02]  /*6400*/  SYNCS.PHASECHK.TRANS64.TRYWAIT P0, [R0+URZ], R3 ;  /* 0x00000003000075a7 */ /* 0x0022a400080011ff */
[----:B--2---:R-:W-:Y:S05]  /*6410*/  @!P0 NANOSLEEP.SYNCS 0x989680 ;  /* 0x009896800000895d */ /* 0x004fea0003900000 */
[----:B------:R-:W2:Y:S02]  /*6420*/  @!P0 SYNCS.PHASECHK.TRANS64 P0, [R0+URZ], R3 ;  /* 0x00000003000085a7 */ /* 0x000ea400080010ff */
[----:B--2---:R-:W-:Y:S05]  /*6430*/  @!P0 BRA `(.L_x_114) ;  /* 0xfffffffc00f08947 */ /* 0x004fea000383ffff */
[----:B------:R-:W-:Y:S05]  /*6440*/  BRA `(.L_x_115) ;  /* 0xffffffc400107947 */ /* 0x000fea000383ffff */
.L_x_44:
[----:B------:R-:W-:-:S07]  /*6450*/  MOV R0, UR5 ;  /* 0x0000000500007c02 */ /* 0x000fce0008000f00 */
.L_x_116:
[----:B-1----:R1:W2:Y:S02]  /*6460*/  SYNCS.PHASECHK.TRANS64.TRYWAIT P0, [R0+URZ], R3 ;  /* 0x00000003000075a7 */ /* 0x0022a400080011ff */
[----:B--2---:R-:W-:Y:S05]  /*6470*/  @!P0 NANOSLEEP.SYNCS 0x989680 ;  /* 0x009896800000895d */ /* 0x004fea0003900000 */
[----:B------:R-:W2:Y:S02]  /*6480*/  @!P0 SYNCS.PHASECHK.TRANS64 P0, [R0+URZ], R3 ;  /* 0x00000003000085a7 */ /* 0x000ea400080010ff */
[----:B--2---:R-:W-:Y:S05]  /*6490*/  @!P0 BRA `(.L_x_116) ;  /* 0xfffffffc00f08947 */ /* 0x004fea000383ffff */
[----:B------:R-:W-:Y:S05]  /*64a0*/  BRA `(.L_x_117) ;  /* 0xffffffc4001c7947 */ /* 0x000fea000383ffff */
.L_x_45:
[----:B------:R-:W-:-:S07]  /*64b0*/  MOV R0, UR5 ;  /* 0x0000000500007c02 */ /* 0x000fce0008000f00 */
.L_x_118:
[----:B-1----:R1:W2:Y:S02]  /*64c0*/  SYNCS.PHASECHK.TRANS64.TRYWAIT P0, [R0+URZ], R3 ;  /* 0x00000003000075a7 */ /* 0x0022a400080011ff */
[----:B--2---:R-:W-:Y:S05]  /*64d0*/  @!P0 NANOSLEEP.SYNCS 0x989680 ;  /* 0x009896800000895d */ /* 0x004fea0003900000 */
[----:B------:R-:W2:Y:S02]  /*64e0*/  @!P0 SYNCS.PHASECHK.TRANS64 P0, [R0+URZ], R3 ;  /* 0x00000003000085a7 */ /* 0x000ea400080010ff */
[----:B--2---:R-:W-:Y:S05]  /*64f0*/  @!P0 BRA `(.L_x_118) ;  /* 0xfffffffc00f08947 */ /* 0x004fea000383ffff */
[----:B------:R-:W-:Y:S05]  /*6500*/  BRA `(.L_x_119) ;  /* 0xffffffc400287947 */ /* 0x000fea000383ffff */
.L_x_46:
[----:B------:R-:W-:-:S07]  /*6510*/  MOV R0, UR5 ;  /* 0x0000000500007c02 */ /* 0x000fce0008000f00 */
.L_x_120:
[----:B-1----:R1:W2:Y:S02]  /*6520*/  SYNCS.PHASECHK.TRANS64.TRYWAIT P0, [R0+URZ], R3 ;  /* 0x00000003000075a7 */ /* 0x0022a400080011ff */
[----:B--2---:R-:W-:Y:S05]  /*6530*/  @!P0 NANOSLEEP.SYNCS 0x989680 ;  /* 0x009896800000895d */ /* 0x004fea0003900000 */
[----:B------:R-:W2:Y:S02]  /*6540*/  @!P0 SYNCS.PHASECHK.TRANS64 P0, [R0+URZ], R3 ;  /* 0x00000003000085a7 */ /* 0x000ea400080010ff */
[----:B--2---:R-:W-:Y:S05]  /*6550*/  @!P0 BRA `(.L_x_120) ;  /* 0xfffffffc00f08947 */ /* 0x004fea000383ffff */
[----:B------:R-:W-:Y:S05]  /*6560*/  BRA `(.L_x_121) ;  /* 0xffffffc400347947 */ /* 0x000fea000383ffff */
.L_x_49:
[----:B-1----:R1:W2:Y:S02]  /*6570*/  SYNCS.PHASECHK.TRANS64.TRYWAIT P0, [R0+URZ+0x130], R9 ;  /* 0x00013009000075a7 */ /* 0x0022a400080011ff */
[----:B--2---:R-:W-:Y:S05]  /*6580*/  @!P0 NANOSLEEP.SYNCS 0x989680 ;  /* 0x009896800000895d */ /* 0x004fea0003900000 */
[----:B------:R-:W2:Y:S02]  /*6590*/  @!P0 SYNCS.PHASECHK.TRANS64 P0, [R0+URZ+0x130], R9 ;  /* 0x00013009000085a7 */ /* 0x000ea400080010ff */
[----:B--2---:R-:W-:Y:S05]  /*65a0*/  @!P0 BRA `(.L_x_49) ;  /* 0xfffffffc00f08947 */ /* 0x004fea000383ffff */
[----:B------:R-:W-:Y:S05]  /*65b0*/  BRA `(.L_x_122) ;  /* 0xffffffc400947947 */ /* 0x000fea000383ffff */
.L_x_50:
[----:B------:R-:W-:-:S07]  /*65c0*/  MOV R0, UR5 ;  /* 0x0000000500007c02 */ /* 0x000fce0008000f00 */
.L_x_123:
[----:B-1----:R1:W2:Y:S02]  /*65d0*/  SYNCS.PHASECHK.TRANS64.TRYWAIT P0, [R0+URZ+0xe0], R11 ;  /* 0x0000e00b000075a7 */ /* 0x0022a400080011ff */
[----:B--2---:R-:W-:Y:S05]  /*65e0*/  @!P0 NANOSLEEP.SYNCS 0x989680 ;  /* 0x009896800000895d */ /* 0x004fea0003900000 */
[----:B------:R-:W2:Y:S02]  /*65f0*/  @!P0 SYNCS.PHASECHK.TRANS64 P0, [R0+URZ+0xe0], R11 ;  /* 0x0000e00b000085a7 */ /* 0x000ea400080010ff */
[----:B--2---:R-:W-:Y:S05]  /*6600*/  @!P0 BRA `(.L_x_123) ;  /* 0xfffffffc00f08947 */ /* 0x004fea000383ffff */
[----:B------:R-:W-:Y:S05]  /*6610*/  BRA `(.L_x_124) ;  /* 0xffffffc400a47947 */ /* 0x000fea000383ffff */
.L_x_51:
[----:B-1----:R1:W2:Y:S02]  /*6620*/  SYNCS.PHASECHK.TRANS64.TRYWAIT P1, [R0+URZ+0xd0], R9 ;  /* 0x0000d009000075a7 */ /* 0x0022a400080211ff */
[----:B--2---:R-:W-:Y:S05]  /*6630*/  @!P1 NANOSLEEP.SYNCS 0x989680 ;  /* 0x009896800000995d */ /* 0x004fea0003900000 */
[----:B------:R-:W2:Y:S02]  /*6640*/  @!P1 SYNCS.PHASECHK.TRANS64 P1, [R0+URZ+0xd0], R9 ;  /* 0x0000d009000095a7 */ /* 0x000ea400080210ff */
[----:B--2---:R-:W-:Y:S05]  /*6650*/  @!P1 BRA `(.L_x_51) ;  /* 0xfffffffc00f09947 */ /* 0x004fea000383ffff */
[----:B------:R-:W-:Y:S05]  /*6660*/  BRA `(.L_x_125) ;  /* 0xffffffc400d47947 */ /* 0x000fea000383ffff */
.L_x_54:
[----:B------:R-:W-:-:S07]  /*6670*/  MOV R0, UR5 ;  /* 0x0000000500007c02 */ /* 0x000fce0008000f00 */
.L_x_126:
[----:B-1----:R1:W2:Y:S02]  /*6680*/  SYNCS.PHASECHK.TRANS64.TRYWAIT P0, [R0+URZ+0xe0], R3 ;  /* 0x0000e003000075a7 */ /* 0x0022a400080011ff */
[----:B--2---:R-:W-:Y:S05]  /*6690*/  @!P0 NANOSLEEP.SYNCS 0x989680 ;  /* 0x009896800000895d */ /* 0x004fea0003900000 */
[----:B------:R-:W2:Y:S02]  /*66a0*/  @!P0 SYNCS.PHASECHK.TRANS64 P0, [R0+URZ+0xe0], R3 ;  /* 0x0000e003000085a7 */ /* 0x000ea400080010ff */
[----:B--2---:R-:W-:Y:S05]  /*66b0*/  @!P0 BRA `(.L_x_126) ;  /* 0xfffffffc00f08947 */ /* 0x004fea000383ffff */
[----:B------:R-:W-:Y:S05]  /*66c0*/  BRA `(.L_x_53) ;  /* 0xffffffc800287947 */ /* 0x000fea000383ffff */
.L_x_61:
[----:B-1----:R1:W2:Y:S02]  /*66d0*/  SYNCS.PHASECHK.TRANS64.TRYWAIT P1, [R0+URZ+0xd0], R5 ;  /* 0x0000d005000075a7 */ /* 0x0022a400080211ff */
[----:B--2---:R-:W-:Y:S05]  /*66e0*/  @!P1 NANOSLEEP.SYNCS 0x989680 ;  /* 0x009896800000995d */ /* 0x004fea0003900000 */
[----:B------:R-:W2:Y:S02]  /*66f0*/  @!P1 SYNCS.PHASECHK.TRANS64 P1, [R0+URZ+0xd0], R5 ;  /* 0x0000d005000095a7 */ /* 0x000ea400080210ff */
[----:B--2---:R-:W-:Y:S05]  /*6700*/  @!P1 BRA `(.L_x_61) ;  /* 0xfffffffc00f09947 */ /* 0x004fea000383ffff */
[----:B------:R-:W-:Y:S05]  /*6710*/  BRA `(.L_x_127) ;  /* 0xffffffcc00b87947 */ /* 0x000fea000383ffff */
.L_x_62:
[----:B------:R-:W-:-:S07]  /*6720*/  MOV R3, UR6 ;  /* 0x0000000600037c02 */ /* 0x000fce0008000f00 */
.L_x_128:
[----:B-1----:R1:W2:Y:S02]  /*6730*/  SYNCS.PHASECHK.TRANS64.TRYWAIT P0, [R3+URZ+0x110], R0 ;  /* 0x00011000030075a7 */ /* 0x0022a400080011ff */
[----:B--2---:R-:W-:Y:S05]  /*6740*/  @!P0 NANOSLEEP.SYNCS 0x989680 ;  /* 0x009896800000895d */ /* 0x004fea0003900000 */
[----:B------:R-:W2:Y:S02]  /*6750*/  @!P0 SYNCS.PHASECHK.TRANS64 P0, [R3+URZ+0x110], R0 ;  /* 0x00011000030085a7 */ /* 0x000ea400080010ff */
[----:B--2---:R-:W-:Y:S05]  /*6760*/  @!P0 BRA `(.L_x_128) ;  /* 0xfffffffc00f08947 */ /* 0x004fea000383ffff */
[----:B------:R-:W-:Y:S05]  /*6770*/  BRA `(.L_x_129) ;  /* 0xffffffd000087947 */ /* 0x000fea000383ffff */
.L_x_65:
[----:B------:R-:W-:Y:S07]  /*6780*/  MOV R0, UR11 ;  /* 0x0000000b00007c02 */ /* 0x000fee0008000f00 */
.L_x_130:
[----:B-1----:R1:W2:Y:S02]  /*6790*/  SYNCS.PHASECHK.TRANS64.TRYWAIT P0, [R0+URZ], R3 ;  /* 0x00000003000075a7 */ /* 0x0022a400080011ff */
[----:B--2---:R-:W-:Y:S05]  /*67a0*/  @!P0 NANOSLEEP.SYNCS 0x989680 ;  /* 0x009896800000895d */ /* 0x004fea0003900000 */
[----:B------:R-:W2:Y:S02]  /*67b0*/  @!P0 SYNCS.PHASECHK.TRANS64 P0, [R0+URZ], R3 ;  /* 0x00000003000085a7 */ /* 0x000ea400080010ff */
[----:B--2---:R-:W-:Y:S05]  /*67c0*/  @!P0 BRA `(.L_x_130) ;  /* 0xfffffffc00f08947 */ /* 0x004fea000383ffff */
[----:B------:R-:W-:Y:S05]  /*67d0*/  BRA `(.L_x_64) ;  /* 0xffffffd000247947 */ /* 0x000fea000383ffff */
.L_x_68:
[----:B------:R-:W-:-:S07]  /*67e0*/  MOV R0, UR6 ;  /* 0x0000000600007c02 */ /* 0x000fce0008000f00 */
.L_x_131:
[----:B--2---:R2:W4:Y:S02]  /*67f0*/  SYNCS.PHASECHK.TRANS64.TRYWAIT P0, [R0+URZ], R3 ;  /* 0x00000003000075a7 */ /* 0x00452400080011ff */
[----:B----4-:R-:W-:Y:S05]  /*6800*/  @!P0 NANOSLEEP.SYNCS 0x989680 ;  /* 0x009896800000895d */ /* 0x010fea0003900000 */
[----:B------:R-:W4:Y:S02]  /*6810*/  @!P0 SYNCS.PHASECHK.TRANS64 P0, [R0+URZ], R3 ;  /* 0x00000003000085a7 */ /* 0x000f2400080010ff */
[----:B----4-:R-:W-:Y:S05]  /*6820*/  @!P0 BRA `(.L_x_131) ;  /* 0xfffffffc00f08947 */ /* 0x010fea000383ffff */
[----:B------:R-:W-:Y:S05]  /*6830*/  BRA `(.L_x_132) ;  /* 0xffffffd400507947 */ /* 0x000fea000383ffff */
.L_x_69:
[----:B------:R-:W-:-:S07]  /*6840*/  MOV R0, UR6 ;  /* 0x0000000600007c02 */ /* 0x000fce0008000f00 */
.L_x_133:
[----:B-1----:R1:W2:Y:S02]  /*6850*/  SYNCS.PHASECHK.TRANS64.TRYWAIT P0, [R0+URZ], R3 ;  /* 0x00000003000075a7 */ /* 0x0022a400080011ff */
[----:B--2---:R-:W-:Y:S05]  /*6860*/  @!P0 NANOSLEEP.SYNCS 0x989680 ;  /* 0x009896800000895d */ /* 0x004fea0003900000 */
[----:B------:R-:W2:Y:S02]  /*6870*/  @!P0 SYNCS.PHASECHK.TRANS64 P0, [R0+URZ], R3 ;  /* 0x00000003000085a7 */ /* 0x000ea400080010ff */
[----:B--2---:R-:W-:Y:S05]  /*6880*/  @!P0 BRA `(.L_x_133) ;  /* 0xfffffffc00f08947 */ /* 0x004fea000383ffff */
[----:B------:R-:W-:Y:S05]  /*6890*/  BRA `(.L_x_134) ;  /* 0xffffffd4005c7947 */ /* 0x000fea000383ffff */
.L_x_70:
[----:B------:R-:W-:-:S07]  /*68a0*/  MOV R0, UR6 ;  /* 0x0000000600007c02 */ /* 0x000fce0008000f00 */
.L_x_135:
[----:B-1----:R1:W2:Y:S02]  /*68b0*/  SYNCS.PHASECHK.TRANS64.TRYWAIT P0, [R0+URZ], R3 ;  /* 0x00000003000075a7 */ /* 0x0022a400080011ff */
[----:B--2---:R-:W-:Y:S05]  /*68c0*/  @!P0 NANOSLEEP.SYNCS 0x989680 ;  /* 0x009896800000895d */ /* 0x004fea0003900000 */
[----:B------:R-:W2:Y:S02]  /*68d0*/  @!P0 SYNCS.PHASECHK.TRANS64 P0, [R0+URZ], R3 ;  /* 0x00000003000085a7 */ /* 0x000ea400080010ff */
[----:B--2---:R-:W-:Y:S05]  /*68e0*/  @!P0 BRA `(.L_x_135) ;  /* 0xfffffffc00f08947 */ /* 0x004fea000383ffff */
[----:B------:R-:W-:Y:S05]  /*68f0*/  BRA `(.L_x_136) ;  /* 0xffffffd400687947 */ /* 0x000fea000383ffff */
.L_x_71:
[----:B------:R-:W-:-:S07]  /*6900*/  MOV R0, UR7 ;  /* 0x0000000700007c02 */ /* 0x000fce0008000f00 */
.L_x_137:
[----:B-1----:R1:W2:Y:S02]  /*6910*/  SYNCS.PHASECHK.TRANS64.TRYWAIT P0, [R0+URZ], R3 ;  /* 0x00000003000075a7 */ /* 0x0022a400080011ff */
[----:B--2---:R-:W-:Y:S05]  /*6920*/  @!P0 NANOSLEEP.SYNCS 0x989680 ;  /* 0x009896800000895d */ /* 0x004fea0003900000 */
[----:B------:R-:W2:Y:S02]  /*6930*/  @!P0 SYNCS.PHASECHK.TRANS64 P0, [R0+URZ], R3 ;  /* 0x00000003000085a7 */ /* 0x000ea400080010ff */
[----:B--2---:R-:W-:Y:S05]  /*6940*/  @!P0 BRA `(.L_x_137) ;  /* 0xfffffffc00f08947 */ /* 0x004fea000383ffff */
[----:B------:R-:W-:Y:S05]  /*6950*/  BRA `(.L_x_138) ;  /* 0xffffffd400747947 */ /* 0x000fea000383ffff */
.L_x_76:
[----:B---3--:R3:W1:Y:S02]  /*6960*/  SYNCS.PHASECHK.TRANS64.TRYWAIT P0, [R0+URZ+0xd0], R3 ;  /* 0x0000d003000075a7 */ /* 0x00866400080011ff */
[----:B-1----:R-:W-:Y:S05]  /*6970*/  @!P0 NANOSLEEP.SYNCS 0x989680 ;  /* 0x009896800000895d */ /* 0x002fea0003900000 */
[----:B------:R-:W1:Y:S02]  /*6980*/  @!P0 SYNCS.PHASECHK.TRANS64 P0, [R0+URZ+0xd0], R3 ;  /* 0x0000d003000085a7 */ /* 0x000e6400080010ff */
[----:B-1----:R-:W-:Y:S05]  /*6990*/  @!P0 BRA `(.L_x_76) ;  /* 0xfffffffc00f08947 */ /* 0x002fea000383ffff */
[----:B------:R-:W-:Y:S05]  /*69a0*/  BRA `(.L_x_139) ;  /* 0xffffffd800747947 */ /* 0x000fea000383ffff */
.L_x_79:
[----:B------:R-:W-:Y:S07]  /*69b0*/  MOV R0, UR6 ;  /* 0x0000000600007c02 */ /* 0x000fee0008000f00 */
.L_x_140:
[----:B---3--:R3:W1:Y:S02]  /*69c0*/  SYNCS.PHASECHK.TRANS64.TRYWAIT P0, [R0+URZ+0xc8], R3 ;  /* 0x0000c803000075a7 */ /* 0x00866400080011ff */
[----:B-1----:R-:W-:Y:S05]  /*69d0*/  @!P0 NANOSLEEP.SYNCS 0x989680 ;  /* 0x009896800000895d */ /* 0x002fea0003900000 */
[----:B------:R-:W1:Y:S02]  /*69e0*/  @!P0 SYNCS.PHASECHK.TRANS64 P0, [R0+URZ+0xc8], R3 ;  /* 0x0000c803000085a7 */ /* 0x000e6400080010ff */
[----:B-1----:R-:W-:Y:S05]  /*69f0*/  @!P0 BRA `(.L_x_140) ;  /* 0xfffffffc00f08947 */ /* 0x002fea000383ffff */
[----:B------:R-:W-:Y:S05]  /*6a00*/  BRA `(.L_x_78) ;  /* 0xffffffdc00607947 */ /* 0x000fea000383ffff */
.L_x_82:
[----:B------:R-:W-:Y:S07]  /*6a10*/  MOV R3, UR6 ;  /* 0x0000000600037c02 */ /* 0x000fee0008000f00 */
.L_x_141:
[----:B-1----:R1:W2:Y:S02]  /*6a20*/  SYNCS.PHASECHK.TRANS64.TRYWAIT P2, [R3+URZ+0xb8], R28 ;  /* 0x0000b81c030075a7 */ /* 0x0022a400080411ff */
[----:B--2---:R-:W-:Y:S05]  /*6a30*/  @!P2 NANOSLEEP.SYNCS 0x989680 ;  /* 0x009896800000a95d */ /* 0x004fea0003900000 */
[----:B------:R-:W2:Y:S02]  /*6a40*/  @!P2 SYNCS.PHASECHK.TRANS64 P2, [R3+URZ+0xb8], R28 ;  /* 0x0000b81c0300a5a7 */ /* 0x000ea400080410ff */
[----:B--2---:R-:W-:Y:S05]  /*6a50*/  @!P2 BRA `(.L_x_141) ;  /* 0xfffffffc00f0a947 */ /* 0x004fea000383ffff */
[----:B------:R-:W-:Y:S05]  /*6a60*/  BRA `(.L_x_142) ;  /* 0xffffffdc00f47947 */ /* 0x000fea000383ffff */
.L_x_85:
[----:B--2---:R2:W4:Y:S02]  /*6a70*/  SYNCS.PHASECHK.TRANS64.TRYWAIT P0, [R0+URZ+0xd0], R3 ;  /* 0x0000d003000075a7 */ /* 0x00452400080011ff */
[----:B----4-:R-:W-:Y:S05]  /*6a80*/  @!P0 NANOSLEEP.SYNCS 0x989680 ;  /* 0x009896800000895d */ /* 0x010fea0003900000 */
[----:B------:R-:W4:Y:S02]  /*6a90*/  @!P0 SYNCS.PHASECHK.TRANS64 P0, [R0+URZ+0xd0], R3 ;  /* 0x0000d003000085a7 */ /* 0x000f2400080010ff */
[----:B----4-:R-:W-:Y:S05]  /*6aa0*/  @!P0 BRA `(.L_x_85) ;  /* 0xfffffffc00f08947 */ /* 0x010fea000383ffff */
[----:B------:R-:W-:Y:S05]  /*6ab0*/  BRA `(.L_x_143) ;  /* 0xffffffe400207947 */ /* 0x000fea000383ffff */
.L_x_91:
[----:B------:R-:W-:Y:S07]  /*6ac0*/  MOV R0, UR46 ;  /* 0x0000002e00007c02 */ /* 0x000fee0008000f00 */
.L_x_144:
[----:B-1----:R1:W2:Y:S02]  /*6ad0*/  SYNCS.PHASECHK.TRANS64.TRYWAIT P1, [R0+URZ+0xb0], R3 ;  /* 0x0000b003000075a7 */ /* 0x0022a400080211ff */
[----:B--2---:R-:W-:Y:S05]  /*6ae0*/  @!P1 NANOSLEEP.SYNCS 0x989680 ;  /* 0x009896800000995d */ /* 0x004fea0003900000 */
[----:B------:R-:W2:Y:S02]  /*6af0*/  @!P1 SYNCS.PHASECHK.TRANS64 P1, [R0+URZ+0xb0], R3 ;  /* 0x0000b003000095a7 */ /* 0x000ea400080210ff */
[----:B--2---:R-:W-:Y:S05]  /*6b00*/  @!P1 BRA `(.L_x_144) ;  /* 0xfffffffc00f09947 */ /* 0x004fea000383ffff */
[----:B------:R-:W-:Y:S05]  /*6b10*/  BRA `(.L_x_90) ;  /* 0xffffffec00547947 */ /* 0x000fea000383ffff */
.L_x_93:
[----:B------:R-:W-:Y:S07]  /*6b20*/  MOV R3, UR50 ;  /* 0x0000003200037c02 */ /* 0x000fee0008000f00 */
.L_x_145:
[----:B-1----:R1:W3:Y:S02]  /*6b30*/  SYNCS.PHASECHK.TRANS64.TRYWAIT P1, [R3+URZ+0xf0], R10 ;  /* 0x0000f00a030075a7 */ /* 0x0022e400080211ff */
[----:B---3--:R-:W-:Y:S05]  /*6b40*/  @!P1 NANOSLEEP.SYNCS 0x989680 ;  /* 0x009896800000995d */ /* 0x008fea0003900000 */
[----:B------:R-:W3:Y:S02]  /*6b50*/  @!P1 SYNCS.PHASECHK.TRANS64 P1, [R3+URZ+0xf0], R10 ;  /* 0x0000f00a030095a7 */ /* 0x000ee400080210ff */
[----:B---3--:R-:W-:Y:S05]  /*6b60*/  @!P1 BRA `(.L_x_145) ;  /* 0xfffffffc00f09947 */ /* 0x008fea000383ffff */
[----:B------:R-:W-:Y:S05]  /*6b70*/  BRA `(.L_x_92) ;  /* 0xffffffec00b07947 */ /* 0x000fea000383ffff */
        .weak           $__internal_0_$__cuda_sm10x_tcgen05_guardrail_trap_col_being_dealloced_not_returned_by_alloc
        .type           $__internal_0_$__cuda_sm10x_tcgen05_guardrail_trap_col_being_dealloced_not_returned_by_alloc,@function
        .size           $__internal_0_$__cuda_sm10x_tcgen05_guardrail_trap_col_being_dealloced_not_returned_by_alloc,($__internal_1_$__cuda_sm10x_tcgen05_guardrail_trap_phase_invalid_during_alloc - $__internal_0_$__cuda_sm10x_tcgen05_guardrail_trap_col_being_dealloced_not_returned_by_alloc)
$__internal_0_$__cuda_sm10x_tcgen05_guardrail_trap_col_being_dealloced_not_returned_by_alloc:
[----:B------:R-:W-:Y:S05]  /*6b80*/  BPT.TRAP 0x1 ;  /* 0x000000040000795c */ /* 0x000fea0000300000 */
[----:B------:R-:W-:-:S04]  /*6b90*/  HFMA2 R3, -RZ, RZ, 0, 0 ;  /* 0x00000000ff037431 */ /* 0x000fc800000001ff */
[----:B------:R-:W-:Y:S05]  /*6ba0*/  RET.REL.NODEC R2 `(_ZN7cutlass13device_kernelINS_4gemm6kernel13GemmUniversalIN4cute5tupleIJiiiiEEENS1_10collective13CollectiveMmaINS1_35MainloopSm100TmaUmmaWarpSpecializedILi11ELi2ELi4ENS5_IJNS4_1CILi1EEESB_SB_EEEEENS5_IJNSA_ILi64EEENSA_ILi16EEENSA_ILi256EEEEEENS_12float_e4m3_tENS5_IJlSB_lEEESI_SJ_NS4_8TiledMMAINS4_8MMA_AtomIJNS4_10MMA_TraitsINS4_19SM100_MMA_F8F6F4_SSEJSI_SI_fSE_SF_NS4_17integral_constantINS4_4UMMA5MajorELSQ_0EEESR_NSO_INSP_7ScaleInELSS_0EEEST_EEEEEENS4_6LayoutISC_NS5_IJNSA_ILi0EEESX_SX_EEEEENS5_IJNS4_10UnderscoreES10_S10_EEEEENS4_13SM90_TMA_LOADENS4_14ComposedLayoutINS4_7SwizzleILi3ELi4ELi3EEENS4_18smem_ptr_flag_bitsILi8EEENSW_INS5_IJNSA_ILi8EEENSA_ILi128EEEEEENS5_IJS1A_SB_EEEEEEEvNS4_8identityES13_S1E_vS1F_EENS_8epilogue10collective18CollectiveEpilogueINS1H_23Sm100TmaWarpSpecializedILi1ELi1ELi8ELb0ELb0EEEJSH_NS5_IJNSW_ISE_SB_EENSW_ISF_SB_EEEEESI_SJ_SI_SJ_NS1H_6fusion15FusionCallbacksIS1L_NS1P_17LinearCombinationISI_fSI_fLNS_15FloatRoundStyleE2EEESH_S1O_JEEENS4_5SM1004TMEM4LOAD25SM100_TMEM_LOAD_16dp32b8xES13_NS14_INS15_ILi0ELi4ELi3EEES18_NSW_INS5_IJS19_SF_EEENS5_IJSF_SB_EEEEEEENS4_39AutoVectorizingCopyWithAssumedAlignmentILi128EEENS4_14SM90_TMA_STOREES23_S25_S25_EEEvvEEEEvNT_6ParamsE) ;  /* 0xffffff9402147950 */ /* 0x000fea0003c3ffff */
        .weak           $__internal_1_$__cuda_sm10x_tcgen05_guardrail_trap_phase_invalid_during_alloc
        .type           $__internal_1_$__cuda_sm10x_tcgen05_guardrail_trap_phase_invalid_during_alloc,@function
        .size           $__internal_1_$__cuda_sm10x_tcgen05_guardrail_trap_phase_invalid_during_alloc,($__internal_2_$__cuda_sm10x_tcgen05_guardrail_trap_unallocated_columns_being_dealloced - $__internal_1_$__cuda_sm10x_tcgen05_guardrail_trap_phase_invalid_during_alloc)
$__internal_1_$__cuda_sm10x_tcgen05_guardrail_trap_phase_invalid_during_alloc:
[----:B------:R-:W-:Y:S05]  /*6bb0*/  BPT.TRAP 0x1 ;  /* 0x000000040000795c */ /* 0x000fea0000300000 */
[----:B------:R-:W-:-:S04]  /*6bc0*/  MOV R3, 0x0 ;  /* 0x0000000000037802 */ /* 0x000fc80000000f00 */
[----:B------:R-:W-:Y:S05]  /*6bd0*/  RET.REL.NODEC R2 `(_ZN7cutlass13device_kernelINS_4gemm6kernel13GemmUniversalIN4cute5tupleIJiiiiEEENS1_10collective13CollectiveMmaINS1_35MainloopSm100TmaUmmaWarpSpecializedILi11ELi2ELi4ENS5_IJNS4_1CILi1EEESB_SB_EEEEENS5_IJNSA_ILi64EEENSA_ILi16EEENSA_ILi256EEEEEENS_12float_e4m3_tENS5_IJlSB_lEEESI_SJ_NS4_8TiledMMAINS4_8MMA_AtomIJNS4_10MMA_TraitsINS4_19SM100_MMA_F8F6F4_SSEJSI_SI_fSE_SF_NS4_17integral_constantINS4_4UMMA5MajorELSQ_0EEESR_NSO_INSP_7ScaleInELSS_0EEEST_EEEEEENS4_6LayoutISC_NS5_IJNSA_ILi0EEESX_SX_EEEEENS5_IJNS4_10UnderscoreES10_S10_EEEEENS4_13SM90_TMA_LOADENS4_14ComposedLayoutINS4_7SwizzleILi3ELi4ELi3EEENS4_18smem_ptr_flag_bitsILi8EEENSW_INS5_IJNSA_ILi8EEENSA_ILi128EEEEEENS5_IJS1A_SB_EEEEEEEvNS4_8identityES13_S1E_vS1F_EENS_8epilogue10collective18CollectiveEpilogueINS1H_23Sm100TmaWarpSpecializedILi1ELi1ELi8ELb0ELb0EEEJSH_NS5_IJNSW_ISE_SB_EENSW_ISF_SB_EEEEESI_SJ_SI_SJ_NS1H_6fusion15FusionCallbacksIS1L_NS1P_17LinearCombinationISI_fSI_fLNS_15FloatRoundStyleE2EEESH_S1O_JEEENS4_5SM1004TMEM4LOAD25SM100_TMEM_LOAD_16dp32b8xES13_NS14_INS15_ILi0ELi4ELi3EEES18_NSW_INS5_IJS19_SF_EEENS5_IJSF_SB_EEEEEEENS4_39AutoVectorizingCopyWithAssumedAlignmentILi128EEENS4_14SM90_TMA_STOREES23_S25_S25_EEEvvEEEEvNT_6ParamsE) ;  /* 0xffffff9402087950 */ /* 0x000fea0003c3ffff */
        .weak           $__internal_2_$__cuda_sm10x_tcgen05_guardrail_trap_unallocated_columns_being_dealloced
        .type           $__internal_2_$__cuda_sm10x_tcgen05_guardrail_trap_unallocated_columns_being_dealloced,@function
        .size           $__internal_2_$__cuda_sm10x_tcgen05_guardrail_trap_unallocated_columns_being_dealloced,(.L_x_147 - $__internal_2_$__cuda_sm10x_tcgen05_guardrail_trap_unallocated_columns_being_dealloced)
$__internal_2_$__cuda_sm10x_tcgen05_guardrail_trap_unallocated_columns_being_dealloced:
[----:B------:R-:W-:Y:S05]  /*6be0*/  BPT.TRAP 0x1 ;  /* 0x000000040000795c */ /* 0x000fea0000300000 */
[----:B------:R-:W-:-:S04]  /*6bf0*/  HFMA2 R3, -RZ, RZ, 0, 0 ;  /* 0x00000000ff037431 */ /* 0x000fc800000001ff */
[----:B------:R-:W-:Y:S05]  /*6c00*/  RET.REL.NODEC R2 `(_ZN7cutlass13device_kernelINS_4gemm6kernel13GemmUniversalIN4cute5tupleIJiiiiEEENS1_10collective13CollectiveMmaINS1_35MainloopSm100TmaUmmaWarpSpecializedILi11ELi2ELi4ENS5_IJNS4_1CILi1EEESB_SB_EEEEENS5_IJNSA_ILi64EEENSA_ILi16EEENSA_ILi256EEEEEENS_12float_e4m3_tENS5_IJlSB_lEEESI_SJ_NS4_8TiledMMAINS4_8MMA_AtomIJNS4_10MMA_TraitsINS4_19SM100_MMA_F8F6F4_SSEJSI_SI_fSE_SF_NS4_17integral_constantINS4_4UMMA5MajorELSQ_0EEESR_NSO_INSP_7ScaleInELSS_0EEEST_EEEEEENS4_6LayoutISC_NS5_IJNSA_ILi0EEESX_SX_EEEEENS5_IJNS4_10UnderscoreES10_S10_EEEEENS4_13SM90_TMA_LOADENS4_14ComposedLayoutINS4_7SwizzleILi3ELi4ELi3EEENS4_18smem_ptr_flag_bitsILi8EEENSW_INS5_IJNSA_ILi8EEENSA_ILi128EEEEEENS5_IJS1A_SB_EEEEEEEvNS4_8identityES13_S1E_vS1F_EENS_8epilogue10collective18CollectiveEpilogueINS1H_23Sm100TmaWarpSpecializedILi1ELi1ELi8ELb0ELb0EEEJSH_NS5_IJNSW_ISE_SB_EENSW_ISF_SB_EEEEESI_SJ_SI_SJ_NS1H_6fusion15FusionCallbacksIS1L_NS1P_17LinearCombinationISI_fSI_fLNS_15FloatRoundStyleE2EEESH_S1O_JEEENS4_5SM1004TMEM4LOAD25SM100_TMEM_LOAD_16dp32b8xES13_NS14_INS15_ILi0ELi4ELi3EEES18_NSW_INS5_IJS19_SF_EEENS5_IJSF_SB_EEEEEEENS4_39AutoVectorizingCopyWithAssumedAlignmentILi128EEENS4_14SM90_TMA_STOREES23_S25_S25_EEEvvEEEEvNT_6ParamsE) ;  /* 0xffffff9002fc7950 */ /* 0x000fea0003c3ffff */
.L_x_146:
[----:B------:R-:W-:-:S00]  /*6c10*/  BRA `(.L_x_146) ;  /* 0xfffffffc00fc7947 */ /* 0x000fc0000383ffff */
[----:B------:R-:W-:-:S00]  /*6c20*/  NOP ;  /* 0x0000000000007918 */ /* 0x000fc00000000000 */
        /* <DEDUP_REMOVED lines=13> */
.L_x_147:


//--------------------- .nv.global.init           --------------------------
	.section	.nv.global.init,"aw",@progbits
.nv.global.init:
	.type		$str$26,@object
	.size		$str$26,($str$25 - $str$26)
$str$26:
        /*0000*/ 	.byte	0x2f, 0x74, 0x6d, 0x70, 0x2f, 0x63, 0x75, 0x74, 0x6c, 0x61, 0x73, 0x73, 0x5f, 0x73, 0x77, 0x65
        /*0010*/ 	.byte	0x65, 0x70, 0x5f, 0x73, 0x72, 0x63, 0x2f, 0x69, 0x6e, 0x63, 0x6c, 0x75, 0x64, 0x65, 0x2f, 0x63
        /*0020*/ 	.byte	0x75, 0x74, 0x65, 0x2f, 0x61, 0x74, 0x6f, 0x6d, 0x2f, 0x63, 0x6f, 0x70, 0x79, 0x5f, 0x74, 0x72
        /*0030*/ 	.byte	0x61, 0x69, 0x74, 0x73, 0x5f, 0x73, 0x6d, 0x31, 0x30, 0x30, 0x2e, 0x68, 0x70, 0x70, 0x00
	.type		$str$25,@object
	.size		$str$25,(__unnamed_1 - $str$25)
$str$25:
        /*003f*/ 	.byte	0x28, 0x28, 0x75, 0x69, 0x6e, 0x74, 0x33, 0x32, 0x5f, 0x74, 0x28, 0x74, 0x68, 0x72, 0x65, 0x61
        /*004f*/ 	.byte	0x64, 0x49, 0x64, 0x78, 0x2e, 0x78, 0x29, 0x20, 0x2f, 0x20, 0x33, 0x32, 0x29, 0x20, 0x25, 0x20
        /*005f*/ 	.byte	0x34, 0x29, 0x20, 0x3d, 0x3d, 0x20, 0x28, 0x28, 0x28, 0x74, 0x6d, 0x65, 0x6d, 0x5f, 0x61, 0x64
        /*006f*/ 	.byte	0x64, 0x72, 0x20, 0x3e, 0x3e, 0x20, 0x31, 0x36, 0x29, 0x20, 0x2f, 0x20, 0x33, 0x32, 0x29, 0x20
        /*007f*/ 	.byte	0x25, 0x20, 0x34, 0x29, 0x00
	.type		__unnamed_1,@object
	.size		__unnamed_1,(.L_1 - __unnamed_1)
__unnamed_1:
        /*0084*/ 	.byte	0x63, 0x6f, 0x6e, 0x73, 0x74, 0x65, 0x78, 0x70, 0x72, 0x20, 0x76, 0x6f, 0x69, 0x64, 0x20, 0x63
        /* <DEDUP_REMOVED lines=36> */
        /*02d4*/ 	.byte	0x3c, 0x30, 0x3e, 0x3e, 0x3e, 0x3e, 0x5d, 0x00
.L_1:


//--------------------- .nv.shared._ZN7cutlass13device_kernelINS_4gemm6kernel13GemmUniversalIN4cute5tupleIJiiiiEEENS1_10collective13CollectiveMmaINS1_35MainloopSm100TmaUmmaWarpSpecializedILi11ELi2ELi4ENS5_IJNS4_1CILi1EEESB_SB_EEEEENS5_IJNSA_ILi64EEENSA_ILi16EEENSA_ILi256EEEEEENS_12float_e4m3_tENS5_IJlSB_lEEESI_SJ_NS4_8TiledMMAINS4_8MMA_AtomIJNS4_10MMA_TraitsINS4_19SM100_MMA_F8F6F4_SSEJSI_SI_fSE_SF_NS4_17integral_constantINS4_4UMMA5MajorELSQ_0EEESR_NSO_INSP_7ScaleInELSS_0EEEST_EEEEEENS4_6LayoutISC_NS5_IJNSA_ILi0EEESX_SX_EEEEENS5_IJNS4_10UnderscoreES10_S10_EEEEENS4_13SM90_TMA_LOADENS4_14ComposedLayoutINS4_7SwizzleILi3ELi4ELi3EEENS4_18smem_ptr_flag_bitsILi8EEENSW_INS5_IJNSA_ILi8EEENSA_ILi128EEEEEENS5_IJS1A_SB_EEEEEEEvNS4_8identityES13_S1E_vS1F_EENS_8epilogue10collective18CollectiveEpilogueINS1H_23Sm100TmaWarpSpecializedILi1ELi1ELi8ELb0ELb0EEEJSH_NS5_IJNSW_ISE_SB_EENSW_ISF_SB_EEEEESI_SJ_SI_SJ_NS1H_6fusion15FusionCallbacksIS1L_NS1P_17LinearCombinationISI_fSI_fLNS_15FloatRoundStyleE2EEESH_S1O_JEEENS4_5SM1004TMEM4LOAD25SM100_TMEM_LOAD_16dp32b8xES13_NS14_INS15_ILi0ELi4ELi3EEES18_NSW_INS5_IJS19_SF_EEENS5_IJSF_SB_EEEEEEENS4_39AutoVectorizingCopyWithAssumedAlignmentILi128EEENS4_14SM90_TMA_STOREES23_S25_S25_EEEvvEEEEvNT_6ParamsE --------------------------
	.section	.nv.shared._ZN7cutlass13device_kernelINS_4gemm6kernel13GemmUniversalIN4cute5tupleIJiiiiEEENS1_10collective13CollectiveMmaINS1_35MainloopSm100TmaUmmaWarpSpecializedILi11ELi2ELi4ENS5_IJNS4_1CILi1EEESB_SB_EEEEENS5_IJNSA_ILi64EEENSA_ILi16EEENSA_ILi256EEEEEENS_12float_e4m3_tENS5_IJlSB_lEEESI_SJ_NS4_8TiledMMAINS4_8MMA_AtomIJNS4_10MMA_TraitsINS4_19SM100_MMA_F8F6F4_SSEJSI_SI_fSE_SF_NS4_17integral_constantINS4_4UMMA5MajorELSQ_0EEESR_NSO_INSP_7ScaleInELSS_0EEEST_EEEEEENS4_6LayoutISC_NS5_IJNSA_ILi0EEESX_SX_EEEEENS5_IJNS4_10UnderscoreES10_S10_EEEEENS4_13SM90_TMA_LOADENS4_14ComposedLayoutINS4_7SwizzleILi3ELi4ELi3EEENS4_18smem_ptr_flag_bitsILi8EEENSW_INS5_IJNSA_ILi8EEENSA_ILi128EEEEEENS5_IJS1A_SB_EEEEEEEvNS4_8identityES13_S1E_vS1F_EENS_8epilogue10collective18CollectiveEpilogueINS1H_23Sm100TmaWarpSpecializedILi1ELi1ELi8ELb0ELb0EEEJSH_NS5_IJNSW_ISE_SB_EENSW_ISF_SB_EEEEESI_SJ_SI_SJ_NS1H_6fusion15FusionCallbacksIS1L_NS1P_17LinearCombinationISI_fSI_fLNS_15FloatRoundStyleE2EEESH_S1O_JEEENS4_5SM1004TMEM4LOAD25SM100_TMEM_LOAD_16dp32b8xES13_NS14_INS15_ILi0ELi4ELi3EEES18_NSW_INS5_IJS19_SF_EEENS5_IJSF_SB_EEEEEEENS4_39AutoVectorizingCopyWithAssumedAlignmentILi128EEENS4_14SM90_TMA_STOREES23_S25_S25_EEEvvEEEEvNT_6ParamsE,"aw",@nobits
	.sectionflags	@""
	.align	16
	.zero		1024


//--------------------- .nv.shared.reserved.0     --------------------------
	.section	.nv.shared.reserved.0,"aw",@nobits
	.weak		__nv_reservedSMEM_offset_0_alias
	.size		__nv_reservedSMEM_offset_0_alias, 0, 64
	.other		__nv_reservedSMEM_offset_0_alias,@"STO_CUDA_RESERVED_SHARED STV_DEFAULT"
__nv_reservedSMEM_offset_0_alias:
	.zero		0
.nv.shared.reserved.0:
	.zero		64
	.weak		__nv_reservedSMEM_tcgen05_partition
	.type		__nv_reservedSMEM_tcgen05_partition,@object
	.size		__nv_reservedSMEM_tcgen05_partition,(.L_0 - __nv_reservedSMEM_tcgen05_partition)
__nv_reservedSMEM_tcgen05_partition:
	.zero		32
.L_0:


//--------------------- .nv.global                --------------------------
	.section	.nv.global,"aw",@nobits
.nv.global:
	.type		_ZN40_INTERNAL_a01fa696_4_k_cu_c892ed1b_184314cute1_E,@object
	.size		_ZN40_INTERNAL_a01fa696_4_k_cu_c892ed1b_184314cute1_E,(_ZN40_INTERNAL_a01fa696_4_k_cu_c892ed1b_184314cuda3std3__45__cpo6cbeginE - _ZN40_INTERNAL_a01fa696_4_k_cu_c892ed1b_184314cute1_E)
_ZN40_INTERNAL_a01fa696_4_k_cu_c892ed1b_184314cute1_E:
	.zero		1
	.type		_ZN40_INTERNAL_a01fa696_4_k_cu_c892ed1b_184314cuda3std3__45__cpo6cbeginE,@object
	.size		_ZN40_INTERNAL_a01fa696_4_k_cu_c892ed1b_184314cuda3std3__45__cpo6cbeginE,(_ZN40_INTERNAL_a01fa696_4_k_cu_c892ed1b_184314cuda3std3__48in_placeE - _ZN40_INTERNAL_a01fa696_4_k_cu_c892ed1b_184314cuda3std3__45__cpo6cbeginE)
_ZN40_INTERNAL_a01fa696_4_k_cu_c892ed1b_184314cuda3std3__45__cpo6cbeginE:
	.zero		1
	.type		_ZN40_INTERNAL_a01fa696_4_k_cu_c892ed1b_184314cuda3std3__48in_placeE,@object
	.size		_ZN40_INTERNAL_a01fa696_4_k_cu_c892ed1b_184314cuda3std3__48in_placeE,(_ZN40_INTERNAL_a01fa696_4_k_cu_c892ed1b_184314cuda3std6ranges3__45__cpo9iter_moveE - _ZN40_INTERNAL_a01fa696_4_k_cu_c892ed1b_184314cuda3std3__48in_placeE)
_ZN40_INTERNAL_a01fa696_4_k_cu_c892ed1b_184314cuda3std3__48in_placeE:
	.zero		1
	.type		_ZN40_INTERNAL_a01fa696_4_k_cu_c892ed1b_184314cuda3std6ranges3__45__cpo9iter_moveE,@object
	.size		_ZN40_INTERNAL_a01fa696_4_k_cu_c892ed1b_184314cuda3std6ranges3__45__cpo9iter_moveE,(_ZN40_INTERNAL_a01fa696_4_k_cu_c892ed1b_184314cuda3std3__45__cpo5beginE - _ZN40_INTERNAL_a01fa696_4_k_cu_c892ed1b_184314cuda3std6ranges3__45__cpo9iter_moveE)
_ZN40_INTERNAL_a01fa696_4_k_cu_c892ed1b_184314cuda3std6ranges3__45__cpo9iter_moveE:
	.zero		1
	.type		_ZN40_INTERNAL_a01fa696_4_k_cu_c892ed1b_184314cuda3std3__45__cpo5beginE,@object
	.size		_ZN40_INTERNAL_a01fa696_4_k_cu_c892ed1b_184314cuda3std3__45__cpo5beginE,(_ZN40_INTERNAL_a01fa696_4_k_cu_c892ed1b_184314cuda3std3__442_GLOBAL__N__a01fa696_4_k_cu_c892ed1b_184316ignoreE - _ZN40_INTERNAL_a01fa696_4_k_cu_c892ed1b_184314cuda3std3__45__cpo5beginE)
_ZN40_INTERNAL_a01fa696_4_k_cu_c892ed1b_184314cuda3std3__45__cpo5beginE:
	.zero		1
	.type		_ZN40_INTERNAL_a01fa696_4_k_cu_c892ed1b_184314cuda3std3__442_GLOBAL__N__a01fa696_4_k_cu_c892ed1b_184316ignoreE,@object
	.size		_ZN40_INTERNAL_a01fa696_4_k_cu_c892ed1b_184314cuda3std3__442_GLOBAL__N__a01fa696_4_k_cu_c892ed1b_184316ignoreE,(_ZN40_INTERNAL_a01fa696_4_k_cu_c892ed1b_184314cute7productE - _ZN40_INTERNAL_a01fa696_4_k_cu_c892ed1b_184314cuda3std3__442_GLOBAL__N__a01fa696_4_k_cu_c892ed1b_184316ignoreE)
_ZN40_INTERNAL_a01fa696_4_k_cu_c892ed1b_184314cuda3std3__442_GLOBAL__N__a01fa696_4_k_cu_c892ed1b_184316ignoreE:
	.zero		1
	.type		_ZN40_INTERNAL_a01fa696_4_k_cu_c892ed1b_184314cute7productE,@object
	.size		_ZN40_INTERNAL_a01fa696_4_k_cu_c892ed1b_184314cute7productE,(_ZN40_INTERNAL_a01fa696_4_k_cu_c892ed1b_184314cuda3std3__45__cpo3endE - _ZN40_INTERNAL_a01fa696_4_k_cu_c892ed1b_184314cute7productE)
_ZN40_INTERNAL_a01fa696_4_k_cu_c892ed1b_184314cute7productE:
	.zero		1
	.type		_ZN40_INTERNAL_a01fa696_4_k_cu_c892ed1b_184314cuda3std3__45__cpo3endE,@object
	.size		_ZN40_INTERNAL_a01fa696_4_k_cu_c892ed1b_184314cuda3std3__45__cpo3endE,(_ZN40_INTERNAL_a01fa696_4_k_cu_c892ed1b_184314cuda3std3__419piecewise_constructE - _ZN40_INTERNAL_a01fa696_4_k_cu_c892ed1b_184314cuda3std3__45__cpo3endE)
_ZN40_INTERNAL_a01fa696_4_k_cu_c892ed1b_184314cuda3std3__45__cpo3endE:
	.zero		1
	.type		_ZN40_INTERNAL_a01fa696_4_k_cu_c892ed1b_184314cuda3std3__419piecewise_constructE,@object
	.size		_ZN40_INTERNAL_a01fa696_4_k_cu_c892ed1b_184314cuda3std3__419piecewise_constructE,(_ZN40_INTERNAL_a01fa696_4_k_cu_c892ed1b_184314cuda3std3__45__cpo4cendE - _ZN40_INTERNAL_a01fa696_4_k_cu_c892ed1b_184314cuda3std3__419piecewise_constructE)
_ZN40_INTERNAL_a01fa696_4_k_cu_c892ed1b_184314cuda3std3__419piecewise_constructE:
	.zero		1
	.type		_ZN40_INTERNAL_a01fa696_4_k_cu_c892ed1b_184314cuda3std3__45__cpo4cendE,@object
	.size		_ZN40_INTERNAL_a01fa696_4_k_cu_c892ed1b_184314cuda3std3__45__cpo4cendE,(_ZN40_INTERNAL_a01fa696_4_k_cu_c892ed1b_184314cuda3std6ranges3__45__cpo4swapE - _ZN40_INTERNAL_a01fa696_4_k_cu_c892ed1b_184314cuda3std3__45__cpo4cendE)
_ZN40_INTERNAL_a01fa696_4_k_cu_c892ed1b_184314cuda3std3__45__cpo4cendE:
	.zero		1
	.type		_ZN40_INTERNAL_a01fa696_4_k_cu_c892ed1b_184314cuda3std6ranges3__45__cpo4swapE,@object
	.size		_ZN40_INTERNAL_a01fa696_4_k_cu_c892ed1b_184314cuda3std6ranges3__45__cpo4swapE,(.L_9 - _ZN40_INTERNAL_a01fa696_4_k_cu_c892ed1b_184314cuda3std6ranges3__45__cpo4swapE)
_ZN40_INTERNAL_a01fa696_4_k_cu_c892ed1b_184314cuda3std6ranges3__45__cpo4swapE:
	.zero		1
.L_9:


//--------------------- .nv.constant0._ZN7cutlass13device_kernelINS_4gemm6kernel13GemmUniversalIN4cute5tupleIJiiiiEEENS1_10collective13CollectiveMmaINS1_35MainloopSm100TmaUmmaWarpSpecializedILi11ELi2ELi4ENS5_IJNS4_1CILi1EEESB_SB_EEEEENS5_IJNSA_ILi64EEENSA_ILi16EEENSA_ILi256EEEEEENS_12float_e4m3_tENS5_IJlSB_lEEESI_SJ_NS4_8TiledMMAINS4_8MMA_AtomIJNS4_10MMA_TraitsINS4_19SM100_MMA_F8F6F4_SSEJSI_SI_fSE_SF_NS4_17integral_constantINS4_4UMMA5MajorELSQ_0EEESR_NSO_INSP_7ScaleInELSS_0EEEST_EEEEEENS4_6LayoutISC_NS5_IJNSA_ILi0EEESX_SX_EEEEENS5_IJNS4_10UnderscoreES10_S10_EEEEENS4_13SM90_TMA_LOADENS4_14ComposedLayoutINS4_7SwizzleILi3ELi4ELi3EEENS4_18smem_ptr_flag_bitsILi8EEENSW_INS5_IJNSA_ILi8EEENSA_ILi128EEEEEENS5_IJS1A_SB_EEEEEEEvNS4_8identityES13_S1E_vS1F_EENS_8epilogue10collective18CollectiveEpilogueINS1H_23Sm100TmaWarpSpecializedILi1ELi1ELi8ELb0ELb0EEEJSH_NS5_IJNSW_ISE_SB_EENSW_ISF_SB_EEEEESI_SJ_SI_SJ_NS1H_6fusion15FusionCallbacksIS1L_NS1P_17LinearCombinationISI_fSI_fLNS_15FloatRoundStyleE2EEESH_S1O_JEEENS4_5SM1004TMEM4LOAD25SM100_TMEM_LOAD_16dp32b8xES13_NS14_INS15_ILi0ELi4ELi3EEES18_NSW_INS5_IJS19_SF_EEENS5_IJSF_SB_EEEEEEENS4_39AutoVectorizingCopyWithAssumedAlignmentILi128EEENS4_14SM90_TMA_STOREES23_S25_S25_EEEvvEEEEvNT_6ParamsE --------------------------
	.section	.nv.constant0._ZN7cutlass13device_kernelINS_4gemm6kernel13GemmUniversalIN4cute5tupleIJiiiiEEENS1_10collective13CollectiveMmaINS1_35MainloopSm100TmaUmmaWarpSpecializedILi11ELi2ELi4ENS5_IJNS4_1CILi1EEESB_SB_EEEEENS5_IJNSA_ILi64EEENSA_ILi16EEENSA_ILi256EEEEEENS_12float_e4m3_tENS5_IJlSB_lEEESI_SJ_NS4_8TiledMMAINS4_8MMA_AtomIJNS4_10MMA_TraitsINS4_19SM100_MMA_F8F6F4_SSEJSI_SI_fSE_SF_NS4_17integral_constantINS4_4UMMA5MajorELSQ_0EEESR_NSO_INSP_7ScaleInELSS_0EEEST_EEEEEENS4_6LayoutISC_NS5_IJNSA_ILi0EEESX_SX_EEEEENS5_IJNS4_10UnderscoreES10_S10_EEEEENS4_13SM90_TMA_LOADENS4_14ComposedLayoutINS4_7SwizzleILi3ELi4ELi3EEENS4_18smem_ptr_flag_bitsILi8EEENSW_INS5_IJNSA_ILi8EEENSA_ILi128EEEEEENS5_IJS1A_SB_EEEEEEEvNS4_8identityES13_S1E_vS1F_EENS_8epilogue10collective18CollectiveEpilogueINS1H_23Sm100TmaWarpSpecializedILi1ELi1ELi8ELb0ELb0EEEJSH_NS5_IJNSW_ISE_SB_EENSW_ISF_SB_EEEEESI_SJ_SI_SJ_NS1H_6fusion15FusionCallbacksIS1L_NS1P_17LinearCombinationISI_fSI_fLNS_15FloatRoundStyleE2EEESH_S1O_JEEENS4_5SM1004TMEM4LOAD25SM100_TMEM_LOAD_16dp32b8xES13_NS14_INS15_ILi0ELi4ELi3EEES18_NSW_INS5_IJS19_SF_EEENS5_IJSF_SB_EEEEEEENS4_39AutoVectorizingCopyWithAssumedAlignmentILi128EEENS4_14SM90_TMA_STOREES23_S25_S25_EEEvvEEEEvNT_6ParamsE,"a",@progbits
	.sectionflags	@""
	.align	4
.nv.constant0._ZN7cutlass13device_kernelINS_4gemm6kernel13GemmUniversalIN4cute5tupleIJiiiiEEENS1_10collective13CollectiveMmaINS1_35MainloopSm100TmaUmmaWarpSpecializedILi11ELi2ELi4ENS5_IJNS4_1CILi1EEESB_SB_EEEEENS5_IJNSA_ILi64EEENSA_ILi16EEENSA_ILi256EEEEEENS_12float_e4m3_tENS5_IJlSB_lEEESI_SJ_NS4_8TiledMMAINS4_8MMA_AtomIJNS4_10MMA_TraitsINS4_19SM100_MMA_F8F6F4_SSEJSI_SI_fSE_SF_NS4_17integral_constantINS4_4UMMA5MajorELSQ_0EEESR_NSO_INSP_7ScaleInELSS_0EEEST_EEEEEENS4_6LayoutISC_NS5_IJNSA_ILi0EEESX_SX_EEEEENS5_IJNS4_10UnderscoreES10_S10_EEEEENS4_13SM90_TMA_LOADENS4_14ComposedLayoutINS4_7SwizzleILi3ELi4ELi3EEENS4_18smem_ptr_flag_bitsILi8EEENSW_INS5_IJNSA_ILi8EEENSA_ILi128EEEEEENS5_IJS1A_SB_EEEEEEEvNS4_8identityES13_S1E_vS1F_EENS_8epilogue10collective18CollectiveEpilogueINS1H_23Sm100TmaWarpSpecializedILi1ELi1ELi8ELb0ELb0EEEJSH_NS5_IJNSW_ISE_SB_EENSW_ISF_SB_EEEEESI_SJ_SI_SJ_NS1H_6fusion15FusionCallbacksIS1L_NS1P_17LinearCombinationISI_fSI_fLNS_15FloatRoundStyleE2EEESH_S1O_JEEENS4_5SM1004TMEM4LOAD25SM100_TMEM_LOAD_16dp32b8xES13_NS14_INS15_ILi0ELi4ELi3EEES18_NSW_INS5_IJS19_SF_EEENS5_IJSF_SB_EEEEEEENS4_39AutoVectorizingCopyWithAssumedAlignmentILi128EEENS4_14SM90_TMA_STOREES23_S25_S25_EEEvvEEEEvNT_6ParamsE:
	.zero		2944


//--------------------- SYMBOLS --------------------------

	.type		.nv.reservedSmem.offset0,@object
	.size		.nv.reservedSmem.offset0,0x4
	.type		.nv.reservedSmem.cap,@object
	.size		.nv.reservedSmem.cap,0x4
	.type		__assertfail,@function
